	.target	sm_90a

	.elftype	@"ET_EXEC"


//--------------------- .note.nv.tkinfo           --------------------------
	.section	.note.nv.tkinfo,"",@"SHT_NOTE"
	.sectionflags	@"SHF_NOTE_NV_TKINFO"
	.tkinfo
        /*0018*/ 	.word	0x00000002
        /*0030*/ 	.string	""
        /*0030*/ 	.string	"ptxas"
        /*0030*/ 	.string	"Cuda compilation tools, release 13.0, V13.0.88"
        /*0030*/ 	.string	"Build cuda_13.0.r13.0/compiler.36424714_0"
        /*0030*/ 	.string	"-arch sm_90a -m 64 "



//--------------------- .note.nv.cuinfo           --------------------------
	.section	.note.nv.cuinfo,"",@"SHT_NOTE"
	.sectionflags	@"SHF_NOTE_NV_CUINFO"
        /*0018*/ 	.short	0x0002
        /*001a*/ 	.short	0x005a
        /*001c*/ 	.short	0x0082
	.zero		2


//--------------------- .nv.info                  --------------------------
	.section	.nv.info,"",@"SHT_CUDA_INFO"
	.align	4


	//----- nvinfo : EIATTR_REGCOUNT
	.align		4
        /*0000*/ 	.byte	0x04, 0x2f
        /*0002*/ 	.short	(.L_15 - .L_14)
	.align		4
.L_14:
        /*0004*/ 	.word	index@(_ZN7cutlass13device_kernelINS_4gemm6kernel13GemmUniversalIN4cute5tupleIJiiiiEEENS1_10collective13CollectiveMmaINS1_34MainloopSm90TmaGmmaWarpSpecializedILi7ENS5_IJNS4_1CILi2EEENSA_ILi1EEESC_EEENS1_35KernelTmaWarpSpecializedCooperativeEEENS5_IJNSA_ILi192EEENSA_ILi48EEENSA_ILi64EEEEEENS_6half_tENS5_IJlSC_lEEESK_SL_NS4_8TiledMMAINS4_8MMA_AtomIJNS4_4SM904GMMA25MMA_64x16x16_F32F16F16_SSILNSP_5MajorE0ELSR_0ELNSP_7ScaleInE1ELSS_1EEEEEENS4_6LayoutISD_NS5_IJSC_NSA_ILi0EEESW_EEEEENS5_IJNS4_10UnderscoreESZ_SZ_EEEEENS4_13SM90_TMA_LOADENS4_14ComposedLayoutINS4_7SwizzleILi3ELi4ELi3EEENS4_18smem_ptr_flag_bitsILi16EEENSV_INS5_IJNSA_ILi8EEESI_EEENS5_IJSI_SC_EEEEEEEvNS4_8identityENS4_23SM90_TMA_LOAD_MULTICASTES1C_vS1D_EENS_8epilogue10collective6detail29Sm90TmaWarpSpecializedAdapterINS1H_15DefaultEpilogueISK_SL_SL_NS1G_6thread17LinearCombinationISK_Li1EffLNS1L_9ScaleType4KindE0ELNS_15FloatRoundStyleE2ESK_EENS1_15EpilogueDefaultEEEEEvvEEEEvNT_6ParamsE)
        /*0008*/ 	.word	0x000000a8


	//----- nvinfo : EIATTR_FRAME_SIZE
	.align		4
.L_15:
        /*000c*/ 	.byte	0x04, 0x11
        /*000e*/ 	.short	(.L_17 - .L_16)
	.align		4
.L_16:
        /*0010*/ 	.word	index@(_ZN7cutlass13device_kernelINS_4gemm6kernel13GemmUniversalIN4cute5tupleIJiiiiEEENS1_10collective13CollectiveMmaINS1_34MainloopSm90TmaGmmaWarpSpecializedILi7ENS5_IJNS4_1CILi2EEENSA_ILi1EEESC_EEENS1_35KernelTmaWarpSpecializedCooperativeEEENS5_IJNSA_ILi192EEENSA_ILi48EEENSA_ILi64EEEEEENS_6half_tENS5_IJlSC_lEEESK_SL_NS4_8TiledMMAINS4_8MMA_AtomIJNS4_4SM904GMMA25MMA_64x16x16_F32F16F16_SSILNSP_5MajorE0ELSR_0ELNSP_7ScaleInE1ELSS_1EEEEEENS4_6LayoutISD_NS5_IJSC_NSA_ILi0EEESW_EEEEENS5_IJNS4_10UnderscoreESZ_SZ_EEEEENS4_13SM90_TMA_LOADENS4_14ComposedLayoutINS4_7SwizzleILi3ELi4ELi3EEENS4_18smem_ptr_flag_bitsILi16EEENSV_INS5_IJNSA_ILi8EEESI_EEENS5_IJSI_SC_EEEEEEEvNS4_8identityENS4_23SM90_TMA_LOAD_MULTICASTES1C_vS1D_EENS_8epilogue10collective6detail29Sm90TmaWarpSpecializedAdapterINS1H_15DefaultEpilogueISK_SL_SL_NS1G_6thread17LinearCombinationISK_Li1EffLNS1L_9ScaleType4KindE0ELNS_15FloatRoundStyleE2ESK_EENS1_15EpilogueDefaultEEEEEvvEEEEvNT_6ParamsE)
        /*0014*/ 	.word	0x00000000


	//----- nvinfo : EIATTR_MIN_STACK_SIZE
	.align		4
.L_17:
        /*0018*/ 	.byte	0x04, 0x12
        /*001a*/ 	.short	(.L_19 - .L_18)
	.align		4
.L_18:
        /*001c*/ 	.word	index@(_ZN7cutlass13device_kernelINS_4gemm6kernel13GemmUniversalIN4cute5tupleIJiiiiEEENS1_10collective13CollectiveMmaINS1_34MainloopSm90TmaGmmaWarpSpecializedILi7ENS5_IJNS4_1CILi2EEENSA_ILi1EEESC_EEENS1_35KernelTmaWarpSpecializedCooperativeEEENS5_IJNSA_ILi192EEENSA_ILi48EEENSA_ILi64EEEEEENS_6half_tENS5_IJlSC_lEEESK_SL_NS4_8TiledMMAINS4_8MMA_AtomIJNS4_4SM904GMMA25MMA_64x16x16_F32F16F16_SSILNSP_5MajorE0ELSR_0ELNSP_7ScaleInE1ELSS_1EEEEEENS4_6LayoutISD_NS5_IJSC_NSA_ILi0EEESW_EEEEENS5_IJNS4_10UnderscoreESZ_SZ_EEEEENS4_13SM90_TMA_LOADENS4_14ComposedLayoutINS4_7SwizzleILi3ELi4ELi3EEENS4_18smem_ptr_flag_bitsILi16EEENSV_INS5_IJNSA_ILi8EEESI_EEENS5_IJSI_SC_EEEEEEEvNS4_8identityENS4_23SM90_TMA_LOAD_MULTICASTES1C_vS1D_EENS_8epilogue10collective6detail29Sm90TmaWarpSpecializedAdapterINS1H_15DefaultEpilogueISK_SL_SL_NS1G_6thread17LinearCombinationISK_Li1EffLNS1L_9ScaleType4KindE0ELNS_15FloatRoundStyleE2ESK_EENS1_15EpilogueDefaultEEEEEvvEEEEvNT_6ParamsE)
        /*0020*/ 	.word	0x00000000
.L_19:


//--------------------- .nv.compat                --------------------------
	.section	.nv.compat,"",@"SHT_CUDA_COMPAT_INFO"
	.align	4
        /*0000*/ 	.byte	0x02, 0x09, 0x01, 0x00, 0x02, 0x02, 0x04, 0x00, 0x02, 0x05, 0x05, 0x00, 0x03, 0x07, 0x01, 0x01
        /*0010*/ 	.byte	0x02, 0x03, 0x01, 0x00, 0x02, 0x06, 0x01, 0x00, 0x04, 0x0b, 0x08, 0x00, 0x00, 0x00, 0x00, 0x00
        /*0020*/ 	.byte	0x00, 0x00, 0x00, 0x00


//--------------------- .nv.info._ZN7cutlass13device_kernelINS_4gemm6kernel13GemmUniversalIN4cute5tupleIJiiiiEEENS1_10collective13CollectiveMmaINS1_34MainloopSm90TmaGmmaWarpSpecializedILi7ENS5_IJNS4_1CILi2EEENSA_ILi1EEESC_EEENS1_35KernelTmaWarpSpecializedCooperativeEEENS5_IJNSA_ILi192EEENSA_ILi48EEENSA_ILi64EEEEEENS_6half_tENS5_IJlSC_lEEESK_SL_NS4_8TiledMMAINS4_8MMA_AtomIJNS4_4SM904GMMA25MMA_64x16x16_F32F16F16_SSILNSP_5MajorE0ELSR_0ELNSP_7ScaleInE1ELSS_1EEEEEENS4_6LayoutISD_NS5_IJSC_NSA_ILi0EEESW_EEEEENS5_IJNS4_10UnderscoreESZ_SZ_EEEEENS4_13SM90_TMA_LOADENS4_14ComposedLayoutINS4_7SwizzleILi3ELi4ELi3EEENS4_18smem_ptr_flag_bitsILi16EEENSV_INS5_IJNSA_ILi8EEESI_EEENS5_IJSI_SC_EEEEEEEvNS4_8identityENS4_23SM90_TMA_LOAD_MULTICASTES1C_vS1D_EENS_8epilogue10collective6detail29Sm90TmaWarpSpecializedAdapterINS1H_15DefaultEpilogueISK_SL_SL_NS1G_6thread17LinearCombinationISK_Li1EffLNS1L_9ScaleType4KindE0ELNS_15FloatRoundStyleE2ESK_EENS1_15EpilogueDefaultEEEEEvvEEEEvNT_6ParamsE --------------------------
	.section	.nv.info._ZN7cutlass13device_kernelINS_4gemm6kernel13GemmUniversalIN4cute5tupleIJiiiiEEENS1_10collective13CollectiveMmaINS1_34MainloopSm90TmaGmmaWarpSpecializedILi7ENS5_IJNS4_1CILi2EEENSA_ILi1EEESC_EEENS1_35KernelTmaWarpSpecializedCooperativeEEENS5_IJNSA_ILi192EEENSA_ILi48EEENSA_ILi64EEEEEENS_6half_tENS5_IJlSC_lEEESK_SL_NS4_8TiledMMAINS4_8MMA_AtomIJNS4_4SM904GMMA25MMA_64x16x16_F32F16F16_SSILNSP_5MajorE0ELSR_0ELNSP_7ScaleInE1ELSS_1EEEEEENS4_6LayoutISD_NS5_IJSC_NSA_ILi0EEESW_EEEEENS5_IJNS4_10UnderscoreESZ_SZ_EEEEENS4_13SM90_TMA_LOADENS4_14ComposedLayoutINS4_7SwizzleILi3ELi4ELi3EEENS4_18smem_ptr_flag_bitsILi16EEENSV_INS5_IJNSA_ILi8EEESI_EEENS5_IJSI_SC_EEEEEEEvNS4_8identityENS4_23SM90_TMA_LOAD_MULTICASTES1C_vS1D_EENS_8epilogue10collective6detail29Sm90TmaWarpSpecializedAdapterINS1H_15DefaultEpilogueISK_SL_SL_NS1G_6thread17LinearCombinationISK_Li1EffLNS1L_9ScaleType4KindE0ELNS_15FloatRoundStyleE2ESK_EENS1_15EpilogueDefaultEEEEEvvEEEEvNT_6ParamsE,"",@"SHT_CUDA_INFO"
	.sectionflags	@""
	.align	4


	//----- nvinfo : EIATTR_CUDA_API_VERSION
	.align		4
        /*0000*/ 	.byte	0x04, 0x37
        /*0002*/ 	.short	(.L_21 - .L_20)
.L_20:
        /*0004*/ 	.word	0x00000082


	//----- nvinfo : EIATTR_KPARAM_INFO
	.align		4
.L_21:
        /*0008*/ 	.byte	0x04, 0x17
        /*000a*/ 	.short	(.L_23 - .L_22)
.L_22:
        /*000c*/ 	.word	0x00000000
        /*0010*/ 	.short	0x0000
        /*0012*/ 	.short	0x0070
        /*0014*/ 	.byte	0x00, 0xf0, 0x01, 0x10


	//----- nvinfo : EIATTR_SPARSE_MMA_MASK
	.align		4
.L_23:
        /*0018*/ 	.byte	0x03, 0x50
        /*001a*/ 	.short	0x0000


	//----- nvinfo : EIATTR_MAXREG_COUNT
	.align		4
        /*001c*/ 	.byte	0x03, 0x1b
        /*001e*/ 	.short	0x00a8


	//----- nvinfo : EIATTR_NUM_BARRIERS
	.align		4
        /*0020*/ 	.byte	0x02, 0x4c
        /*0022*/ 	.byte	0x01
	.zero		1


	//----- nvinfo : EIATTR_EXTERNS
	.align		4
        /*0024*/ 	.byte	0x04, 0x0f
        /*0026*/ 	.short	(.L_25 - .L_24)


	//   ....[0]....
	.align		4
.L_24:
        /*0028*/ 	.word	index@(__assertfail)


	//----- nvinfo : EIATTR_MERCURY_ISA_VERSION
	.align		4
.L_25:
        /*002c*/ 	.byte	0x03, 0x5f
        /*002e*/ 	.short	0x0101


	//----- nvinfo : EIATTR_INT_WARP_WIDE_INSTR_OFFSETS
	.align		4
        /*0030*/ 	.byte	0x04, 0x31
        /*0032*/ 	.short	(.L_27 - .L_26)


	//   ....[0]....
.L_26:
        /*0034*/ 	.word	0x000004e0


	//   ....[1]....
        /*0038*/ 	.word	0x00000510


	//   ....[2]....
        /*003c*/ 	.word	0x000006d0


	//----- nvinfo : EIATTR_COOP_GROUP_MASK_REGIDS
	.align		4
.L_27:
        /*0040*/ 	.byte	0x04, 0x29
        /*0042*/ 	.short	(.L_29 - .L_28)


	//   ....[0]....
.L_28:
        /*0044*/ 	.word	0xffffffff


	//   ....[1]....
        /*0048*/ 	.word	0xffffffff


	//   ....[2]....
        /*004c*/ 	.word	0xffffffff


	//   ....[3]....
        /*0050*/ 	.word	0xffffffff


	//   ....[4]....
        /*0054*/ 	.word	0xffffffff


	//   ....[5]....
        /*0058*/ 	.word	0xffffffff


	//----- nvinfo : EIATTR_COOP_GROUP_INSTR_OFFSETS
	.align		4
.L_29:
        /*005c*/ 	.byte	0x04, 0x28
        /*005e*/ 	.short	(.L_31 - .L_30)


	//   ....[0]....
.L_30:
        /*0060*/ 	.word	0x00000060


	//   ....[1]....
        /*0064*/ 	.word	0x00000070


	//   ....[2]....
        /*0068*/ 	.word	0x00000130


	//   ....[3]....
        /*006c*/ 	.word	0x00000330


	//   ....[4]....
        /*0070*/ 	.word	0x00000850


	//   ....[5]....
        /*0074*/ 	.word	0x00001290


	//----- nvinfo : EIATTR_REG_RECONFIG
	.align		4
.L_31:
        /*0078*/ 	.byte	0x01, 0x54
	.zero		2


	//----- nvinfo : EIATTR_SYSCALL_OFFSETS
	.align		4
        /*007c*/ 	.byte	0x04, 0x46
        /*007e*/ 	.short	(.L_33 - .L_32)


	//   ....[0]....
.L_32:
        /*0080*/ 	.word	0x00001450


	//----- nvinfo : EIATTR_MBARRIER_INSTR_OFFSETS
	.align		4
.L_33:
        /*0084*/ 	.byte	0x04, 0x39
        /*0086*/ 	.short	(.L_35 - .L_34)


	//   ....[0]....
.L_34:
        /*0088*/ 	.word	0x00000230
        /*008c*/ 	.word	0x000000ff
        /*0090*/ 	.word	0x00000000
        /*0094*/ 	.short	0x0100
        /*0096*/ 	.byte	0x08
	.zero		1


	//   ....[1]....
        /*0098*/ 	.word	0x00000240
        /*009c*/ 	.word	0x000000ff
        /*00a0*/ 	.word	0x00000038
        /*00a4*/ 	.short	0x0100
        /*00a6*/ 	.byte	0x08
	.zero		1


	//   ....[2]....
        /*00a8*/ 	.word	0x00000250
        /*00ac*/ 	.word	0x000000ff
        /*00b0*/ 	.word	0x00000008
        /*00b4*/ 	.short	0x0100
        /*00b6*/ 	.byte	0x08
	.zero		1


	//   ....[3]....
        /*00b8*/ 	.word	0x00000260
        /*00bc*/ 	.word	0x000000ff
        /*00c0*/ 	.word	0x00000040
        /*00c4*/ 	.short	0x0100
        /*00c6*/ 	.byte	0x08
	.zero		1


	//   ....[4]....
        /*00c8*/ 	.word	0x00000270
        /*00cc*/ 	.word	0x000000ff
        /*00d0*/ 	.word	0x00000010
        /*00d4*/ 	.short	0x0100
        /*00d6*/ 	.byte	0x08
	.zero		1


	//   ....[5]....
        /*00d8*/ 	.word	0x00000280
        /*00dc*/ 	.word	0x000000ff
        /*00e0*/ 	.word	0x00000048
        /*00e4*/ 	.short	0x0100
        /*00e6*/ 	.byte	0x08
	.zero		1


	//   ....[6]....
        /*00e8*/ 	.word	0x00000290
        /*00ec*/ 	.word	0x000000ff
        /*00f0*/ 	.word	0x00000018
        /*00f4*/ 	.short	0x0100
        /*00f6*/ 	.byte	0x08
	.zero		1


	//   ....[7]....
        /*00f8*/ 	.word	0x000002a0
        /*00fc*/ 	.word	0x000000ff
        /*0100*/ 	.word	0x00000050
        /*0104*/ 	.short	0x0100
        /*0106*/ 	.byte	0x08
	.zero		1


	//   ....[8]....
        /*0108*/ 	.word	0x000002b0
        /*010c*/ 	.word	0x000000ff
        /*0110*/ 	.word	0x00000020
        /*0114*/ 	.short	0x0100
        /*0116*/ 	.byte	0x08
	.zero		1


	//   ....[9]....
        /*0118*/ 	.word	0x000002c0
        /*011c*/ 	.word	0x000000ff
        /*0120*/ 	.word	0x00000058
        /*0124*/ 	.short	0x0100
        /*0126*/ 	.byte	0x08
	.zero		1


	//   ....[10]....
        /*0128*/ 	.word	0x000002d0
        /*012c*/ 	.word	0x000000ff
        /*0130*/ 	.word	0x00000028
        /*0134*/ 	.short	0x0100
        /*0136*/ 	.byte	0x08
	.zero		1


	//   ....[11]....
        /*0138*/ 	.word	0x000002e0
        /*013c*/ 	.word	0x000000ff
        /*0140*/ 	.word	0x00000060
        /*0144*/ 	.short	0x0100
        /*0146*/ 	.byte	0x08
	.zero		1


	//   ....[12]....
        /*0148*/ 	.word	0x000002f0
        /*014c*/ 	.word	0x000000ff
        /*0150*/ 	.word	0x00000030
        /*0154*/ 	.short	0x0100
        /*0156*/ 	.byte	0x08
	.zero		1


	//   ....[13]....
        /*0158*/ 	.word	0x00000300
        /*015c*/ 	.word	0x000000ff
        /*0160*/ 	.word	0x00000068
        /*0164*/ 	.short	0x0100
        /*0166*/ 	.byte	0x08
	.zero		1


	//   ....[14]....
        /*0168*/ 	.word	0x00000750
        /*016c*/ 	.word	0x000000ff
        /*0170*/ 	.word	0x00000080
        /*0174*/ 	.short	0x0100
        /*0176*/ 	.byte	0x06
	.zero		1


	//   ....[15]....
        /*0178*/ 	.word	0x000007e0
        /*017c*/ 	.word	0x000000ff
        /*0180*/ 	.word	0x00000088
        /*0184*/ 	.short	0x0100
        /*0186*/ 	.byte	0x06
	.zero		1


	//   ....[16]....
        /*0188*/ 	.word	0x000014d0
        /*018c*/ 	.word	0x00000003
        /*0190*/ 	.word	0x00000000
        /*0194*/ 	.short	0x010a
        /*0196*/ 	.byte	0x3f
	.zero		1


	//   ....[17]....
        /*0198*/ 	.word	0x00001510
        /*019c*/ 	.word	0x00000003
        /*01a0*/ 	.word	0x00000000
        /*01a4*/ 	.short	0x010a
        /*01a6*/ 	.byte	0x3f
	.zero		1


	//   ....[18]....
        /*01a8*/ 	.word	0x00002030
        /*01ac*/ 	.word	0x000000ff
        /*01b0*/ 	.word	0x00000000
        /*01b4*/ 	.short	0x010a
        /*01b6*/ 	.byte	0x08
	.zero		1


	//   ....[19]....
        /*01b8*/ 	.word	0x00002070
        /*01bc*/ 	.word	0x000000ff
        /*01c0*/ 	.word	0x00000000
        /*01c4*/ 	.short	0x010a
        /*01c6*/ 	.byte	0x08
	.zero		1


	//   ....[20]....
        /*01c8*/ 	.word	0x00002a40
        /*01cc*/ 	.word	0x00000005
        /*01d0*/ 	.word	0x00000000
        /*01d4*/ 	.short	0x0101
        /*01d6*/ 	.byte	0x3f
	.zero		1


	//   ....[21]....
        /*01d8*/ 	.word	0x00002cb0
        /*01dc*/ 	.word	0x00000000
        /*01e0*/ 	.word	0x00000000
        /*01e4*/ 	.short	0x0101
        /*01e6*/ 	.byte	0x3f
	.zero		1


	//   ....[22]....
        /*01e8*/ 	.word	0x00007230
        /*01ec*/ 	.word	0x00000014
        /*01f0*/ 	.word	0x00000038
        /*01f4*/ 	.short	0x010a
        /*01f6*/ 	.byte	0x3f
	.zero		1


	//   ....[23]....
        /*01f8*/ 	.word	0x000075f0
        /*01fc*/ 	.word	0x0000000e
        /*0200*/ 	.word	0x00000088
        /*0204*/ 	.short	0x0101
        /*0206*/ 	.byte	0x3f
	.zero		1


	//   ....[24]....
        /*0208*/ 	.word	0x00007d20
        /*020c*/ 	.word	0x00000007
        /*0210*/ 	.word	0x00000000
        /*0214*/ 	.short	0x010a
        /*0216*/ 	.byte	0x3f
	.zero		1


	//   ....[25]....
        /*0218*/ 	.word	0x00007da0
        /*021c*/ 	.word	0x00000008
        /*0220*/ 	.word	0x00000000
        /*0224*/ 	.short	0x010a
        /*0226*/ 	.byte	0x3f
	.zero		1


	//   ....[26]....
        /*0228*/ 	.word	0x00007e30
        /*022c*/ 	.word	0x00000009
        /*0230*/ 	.word	0x00000000
        /*0234*/ 	.short	0x010a
        /*0236*/ 	.byte	0x3f
	.zero		1


	//   ....[27]....
        /*0238*/ 	.word	0x00007ec0
        /*023c*/ 	.word	0x00000008
        /*0240*/ 	.word	0x00000000
        /*0244*/ 	.short	0x010a
        /*0246*/ 	.byte	0x3f
	.zero		1


	//   ....[28]....
        /*0248*/ 	.word	0x00007f50
        /*024c*/ 	.word	0x00000009
        /*0250*/ 	.word	0x00000000
        /*0254*/ 	.short	0x010a
        /*0256*/ 	.byte	0x3f
	.zero		1


	//   ....[29]....
        /*0258*/ 	.word	0x00007fe0
        /*025c*/ 	.word	0x00000006
        /*0260*/ 	.word	0x00000000
        /*0264*/ 	.short	0x010a
        /*0266*/ 	.byte	0x3f
	.zero		1


	//   ....[30]....
        /*0268*/ 	.word	0x00008070
        /*026c*/ 	.word	0x00000003
        /*0270*/ 	.word	0x00000000
        /*0274*/ 	.short	0x010a
        /*0276*/ 	.byte	0x3f
	.zero		1


	//   ....[31]....
        /*0278*/ 	.word	0x000080d0
        /*027c*/ 	.word	0x00000003
        /*0280*/ 	.word	0x00000000
        /*0284*/ 	.short	0x010a
        /*0286*/ 	.byte	0x3f
	.zero		1


	//   ....[32]....
        /*0288*/ 	.word	0x00008130
        /*028c*/ 	.word	0x00000005
        /*0290*/ 	.word	0x00000000
        /*0294*/ 	.short	0x010a
        /*0296*/ 	.byte	0x3f
	.zero		1


	//   ....[33]....
        /*0298*/ 	.word	0x00008200
        /*029c*/ 	.word	0x00000014
        /*02a0*/ 	.word	0x00000038
        /*02a4*/ 	.short	0x010a
        /*02a6*/ 	.byte	0x3f
	.zero		1


	//   ....[34]....
        /*02a8*/ 	.word	0x000082d0
        /*02ac*/ 	.word	0x00000007
        /*02b0*/ 	.word	0x00000000
        /*02b4*/ 	.short	0x010a
        /*02b6*/ 	.byte	0x3f
	.zero		1


	//   ....[35]....
        /*02b8*/ 	.word	0x00008320
        /*02bc*/ 	.word	0x00000008
        /*02c0*/ 	.word	0x00000000
        /*02c4*/ 	.short	0x010a
        /*02c6*/ 	.byte	0x3f
	.zero		1


	//   ....[36]....
        /*02c8*/ 	.word	0x00008370
        /*02cc*/ 	.word	0x00000009
        /*02d0*/ 	.word	0x00000000
        /*02d4*/ 	.short	0x010a
        /*02d6*/ 	.byte	0x3f
	.zero		1


	//   ....[37]....
        /*02d8*/ 	.word	0x000083c0
        /*02dc*/ 	.word	0x00000008
        /*02e0*/ 	.word	0x00000000
        /*02e4*/ 	.short	0x010a
        /*02e6*/ 	.byte	0x3f
	.zero		1


	//   ....[38]....
        /*02e8*/ 	.word	0x00008410
        /*02ec*/ 	.word	0x00000009
        /*02f0*/ 	.word	0x00000000
        /*02f4*/ 	.short	0x010a
        /*02f6*/ 	.byte	0x3f
	.zero		1


	//   ....[39]....
        /*02f8*/ 	.word	0x00008460
        /*02fc*/ 	.word	0x00000006
        /*0300*/ 	.word	0x00000000
        /*0304*/ 	.short	0x010a
        /*0306*/ 	.byte	0x3f
	.zero		1


	//----- nvinfo : EIATTR_NUM_MBARRIERS
	.align		4
.L_35:
        /*0308*/ 	.byte	0x03, 0x38
        /*030a*/ 	.short	0x0010


	//----- nvinfo : EIATTR_EXIT_INSTR_OFFSETS
	.align		4
        /*030c*/ 	.byte	0x04, 0x1c
        /*030e*/ 	.short	(.L_37 - .L_36)


	//   ....[0]....
.L_36:
        /*0310*/ 	.word	0x000009b0


	//   ....[1]....
        /*0314*/ 	.word	0x000011c0


	//   ....[2]....
        /*0318*/ 	.word	0x00006960


	//   ....[3]....
        /*031c*/ 	.word	0x00006ec0


	//   ....[4]....
        /*0320*/ 	.word	0x000080c0


	//----- nvinfo : EIATTR_MAX_THREADS
	.align		4
.L_37:
        /*0324*/ 	.byte	0x04, 0x05
        /*0326*/ 	.short	(.L_39 - .L_38)
.L_38:
        /*0328*/ 	.word	0x00000180
        /*032c*/ 	.word	0x00000001
        /*0330*/ 	.word	0x00000001


	//----- nvinfo : EIATTR_CRS_STACK_SIZE
	.align		4
.L_39:
        /*0334*/ 	.byte	0x04, 0x1e
        /*0336*/ 	.short	(.L_41 - .L_40)
.L_40:
        /*0338*/ 	.word	0x00000000


	//----- nvinfo : EIATTR_CBANK_PARAM_SIZE
	.align		4
.L_41:
        /*033c*/ 	.byte	0x03, 0x19
        /*033e*/ 	.short	0x0470


	//----- nvinfo : EIATTR_PARAM_CBANK
	.align		4
        /*0340*/ 	.byte	0x04, 0x0a
        /*0342*/ 	.short	(.L_43 - .L_42)
	.align		4
.L_42:
        /*0344*/ 	.word	index@(.nv.constant0._ZN7cutlass13device_kernelINS_4gemm6kernel13GemmUniversalIN4cute5tupleIJiiiiEEENS1_10collective13CollectiveMmaINS1_34MainloopSm90TmaGmmaWarpSpecializedILi7ENS5_IJNS4_1CILi2EEENSA_ILi1EEESC_EEENS1_35KernelTmaWarpSpecializedCooperativeEEENS5_IJNSA_ILi192EEENSA_ILi48EEENSA_ILi64EEEEEENS_6half_tENS5_IJlSC_lEEESK_SL_NS4_8TiledMMAINS4_8MMA_AtomIJNS4_4SM904GMMA25MMA_64x16x16_F32F16F16_SSILNSP_5MajorE0ELSR_0ELNSP_7ScaleInE1ELSS_1EEEEEENS4_6LayoutISD_NS5_IJSC_NSA_ILi0EEESW_EEEEENS5_IJNS4_10UnderscoreESZ_SZ_EEEEENS4_13SM90_TMA_LOADENS4_14ComposedLayoutINS4_7SwizzleILi3ELi4ELi3EEENS4_18smem_ptr_flag_bitsILi16EEENSV_INS5_IJNSA_ILi8EEESI_EEENS5_IJSI_SC_EEEEEEEvNS4_8identityENS4_23SM90_TMA_LOAD_MULTICASTES1C_vS1D_EENS_8epilogue10collective6detail29Sm90TmaWarpSpecializedAdapterINS1H_15DefaultEpilogueISK_SL_SL_NS1G_6thread17LinearCombinationISK_Li1EffLNS1L_9ScaleType4KindE0ELNS_15FloatRoundStyleE2ESK_EENS1_15EpilogueDefaultEEEEEvvEEEEvNT_6ParamsE)
        /*0348*/ 	.short	0x0210
        /*034a*/ 	.short	0x0470


	//----- nvinfo : EIATTR_SW_WAR
	.align		4
.L_43:
        /*034c*/ 	.byte	0x04, 0x36
        /*034e*/ 	.short	(.L_45 - .L_44)
.L_44:
        /*0350*/ 	.word	0x00000008
.L_45:


//--------------------- .nv.callgraph             --------------------------
	.section	.nv.callgraph,"",@"SHT_CUDA_CALLGRAPH"
	.align	4
	.sectionentsize	8
	.align		4
        /*0000*/ 	.word	0x00000000
	.align		4
        /*0004*/ 	.word	0xffffffff
	.align		4
        /*0008*/ 	.word	index@(_ZN7cutlass13device_kernelINS_4gemm6kernel13GemmUniversalIN4cute5tupleIJiiiiEEENS1_10collective13CollectiveMmaINS1_34MainloopSm90TmaGmmaWarpSpecializedILi7ENS5_IJNS4_1CILi2EEENSA_ILi1EEESC_EEENS1_35KernelTmaWarpSpecializedCooperativeEEENS5_IJNSA_ILi192EEENSA_ILi48EEENSA_ILi64EEEEEENS_6half_tENS5_IJlSC_lEEESK_SL_NS4_8TiledMMAINS4_8MMA_AtomIJNS4_4SM904GMMA25MMA_64x16x16_F32F16F16_SSILNSP_5MajorE0ELSR_0ELNSP_7ScaleInE1ELSS_1EEEEEENS4_6LayoutISD_NS5_IJSC_NSA_ILi0EEESW_EEEEENS5_IJNS4_10UnderscoreESZ_SZ_EEEEENS4_13SM90_TMA_LOADENS4_14ComposedLayoutINS4_7SwizzleILi3ELi4ELi3EEENS4_18smem_ptr_flag_bitsILi16EEENSV_INS5_IJNSA_ILi8EEESI_EEENS5_IJSI_SC_EEEEEEEvNS4_8identityENS4_23SM90_TMA_LOAD_MULTICASTES1C_vS1D_EENS_8epilogue10collective6detail29Sm90TmaWarpSpecializedAdapterINS1H_15DefaultEpilogueISK_SL_SL_NS1G_6thread17LinearCombinationISK_Li1EffLNS1L_9ScaleType4KindE0ELNS_15FloatRoundStyleE2ESK_EENS1_15EpilogueDefaultEEEEEvvEEEEvNT_6ParamsE)
	.align		4
        /*000c*/ 	.word	index@(__assertfail)
	.align		4
        /*0010*/ 	.word	0x00000000
	.align		4
        /*0014*/ 	.word	0xfffffffe
	.align		4
        /*0018*/ 	.word	0x00000000
	.align		4
        /*001c*/ 	.word	0xfffffffd
	.align		4
        /*0020*/ 	.word	0x00000000
	.align		4
        /*0024*/ 	.word	0xfffffffc


//--------------------- .nv.constant4             --------------------------
	.section	.nv.constant4,"a",@progbits
	.align	8
	.align		8
.nv.constant4:
        /*0000*/ 	.dword	__assertfail
	.align		8
        /*0008*/ 	.dword	__unnamed_1
	.align		8
        /*0010*/ 	.dword	_ZN40_INTERNAL_1ec2d94a_4_k_cu_39f64422_106834cuda3std3__45__cpo5beginE
	.align		8
        /*0018*/ 	.dword	_ZN40_INTERNAL_1ec2d94a_4_k_cu_39f64422_106834cuda3std3__45__cpo3endE
	.align		8
        /*0020*/ 	.dword	_ZN40_INTERNAL_1ec2d94a_4_k_cu_39f64422_106834cuda3std3__45__cpo6cbeginE
	.align		8
        /*0028*/ 	.dword	_ZN40_INTERNAL_1ec2d94a_4_k_cu_39f64422_106834cuda3std3__45__cpo4cendE
	.align		8
        /*0030*/ 	.dword	_ZN40_INTERNAL_1ec2d94a_4_k_cu_39f64422_106834cuda3std3__442_GLOBAL__N__1ec2d94a_4_k_cu_39f64422_106836ignoreE
	.align		8
        /*0038*/ 	.dword	_ZN40_INTERNAL_1ec2d94a_4_k_cu_39f64422_106834cuda3std3__419piecewise_constructE
	.align		8
        /*0040*/ 	.dword	_ZN40_INTERNAL_1ec2d94a_4_k_cu_39f64422_106834cuda3std3__48in_placeE
	.align		8
        /*0048*/ 	.dword	_ZN40_INTERNAL_1ec2d94a_4_k_cu_39f64422_106834cuda3std6ranges3__45__cpo4swapE
	.align		8
        /*0050*/ 	.dword	_ZN40_INTERNAL_1ec2d94a_4_k_cu_39f64422_106834cuda3std6ranges3__45__cpo9iter_moveE
	.align		8
        /*0058*/ 	.dword	_ZN40_INTERNAL_1ec2d94a_4_k_cu_39f64422_106834cute7productE
	.align		8
        /*0060*/ 	.dword	_ZN40_INTERNAL_1ec2d94a_4_k_cu_39f64422_106834cute1_E
	.align		8
        /*0068*/ 	.dword	$str$22
	.align		8
        /*0070*/ 	.dword	$str$23


//--------------------- .text._ZN7cutlass13device_kernelINS_4gemm6kernel13GemmUniversalIN4cute5tupleIJiiiiEEENS1_10collective13CollectiveMmaINS1_34MainloopSm90TmaGmmaWarpSpecializedILi7ENS5_IJNS4_1CILi2EEENSA_ILi1EEESC_EEENS1_35KernelTmaWarpSpecializedCooperativeEEENS5_IJNSA_ILi192EEENSA_ILi48EEENSA_ILi64EEEEEENS_6half_tENS5_IJlSC_lEEESK_SL_NS4_8TiledMMAINS4_8MMA_AtomIJNS4_4SM904GMMA25MMA_64x16x16_F32F16F16_SSILNSP_5MajorE0ELSR_0ELNSP_7ScaleInE1ELSS_1EEEEEENS4_6LayoutISD_NS5_IJSC_NSA_ILi0EEESW_EEEEENS5_IJNS4_10UnderscoreESZ_SZ_EEEEENS4_13SM90_TMA_LOADENS4_14ComposedLayoutINS4_7SwizzleILi3ELi4ELi3EEENS4_18smem_ptr_flag_bitsILi16EEENSV_INS5_IJNSA_ILi8EEESI_EEENS5_IJSI_SC_EEEEEEEvNS4_8identityENS4_23SM90_TMA_LOAD_MULTICASTES1C_vS1D_EENS_8epilogue10collective6detail29Sm90TmaWarpSpecializedAdapterINS1H_15DefaultEpilogueISK_SL_SL_NS1G_6thread17LinearCombinationISK_Li1EffLNS1L_9ScaleType4KindE0ELNS_15FloatRoundStyleE2ESK_EENS1_15EpilogueDefaultEEEEEvvEEEEvNT_6ParamsE --------------------------
	.section	.text._ZN7cutlass13device_kernelINS_4gemm6kernel13GemmUniversalIN4cute5tupleIJiiiiEEENS1_10collective13CollectiveMmaINS1_34MainloopSm90TmaGmmaWarpSpecializedILi7ENS5_IJNS4_1CILi2EEENSA_ILi1EEESC_EEENS1_35KernelTmaWarpSpecializedCooperativeEEENS5_IJNSA_ILi192EEENSA_ILi48EEENSA_ILi64EEEEEENS_6half_tENS5_IJlSC_lEEESK_SL_NS4_8TiledMMAINS4_8MMA_AtomIJNS4_4SM904GMMA25MMA_64x16x16_F32F16F16_SSILNSP_5MajorE0ELSR_0ELNSP_7ScaleInE1ELSS_1EEEEEENS4_6LayoutISD_NS5_IJSC_NSA_ILi0EEESW_EEEEENS5_IJNS4_10UnderscoreESZ_SZ_EEEEENS4_13SM90_TMA_LOADENS4_14ComposedLayoutINS4_7SwizzleILi3ELi4ELi3EEENS4_18smem_ptr_flag_bitsILi16EEENSV_INS5_IJNSA_ILi8EEESI_EEENS5_IJSI_SC_EEEEEEEvNS4_8identityENS4_23SM90_TMA_LOAD_MULTICASTES1C_vS1D_EENS_8epilogue10collective6detail29Sm90TmaWarpSpecializedAdapterINS1H_15DefaultEpilogueISK_SL_SL_NS1G_6thread17LinearCombinationISK_Li1EffLNS1L_9ScaleType4KindE0ELNS_15FloatRoundStyleE2ESK_EENS1_15EpilogueDefaultEEEEEvvEEEEvNT_6ParamsE,"ax",@progbits
	.align	128
.text._ZN7cutlass13device_kernelINS_4gemm6kernel13GemmUniversalIN4cute5tupleIJiiiiEEENS1_10collective13CollectiveMmaINS1_34MainloopSm90TmaGmmaWarpSpecializedILi7ENS5_IJNS4_1CILi2EEENSA_ILi1EEESC_EEENS1_35KernelTmaWarpSpecializedCooperativeEEENS5_IJNSA_ILi192EEENSA_ILi48EEENSA_ILi64EEEEEENS_6half_tENS5_IJlSC_lEEESK_SL_NS4_8TiledMMAINS4_8MMA_AtomIJNS4_4SM904GMMA25MMA_64x16x16_F32F16F16_SSILNSP_5MajorE0ELSR_0ELNSP_7ScaleInE1ELSS_1EEEEEENS4_6LayoutISD_NS5_IJSC_NSA_ILi0EEESW_EEEEENS5_IJNS4_10UnderscoreESZ_SZ_EEEEENS4_13SM90_TMA_LOADENS4_14ComposedLayoutINS4_7SwizzleILi3ELi4ELi3EEENS4_18smem_ptr_flag_bitsILi16EEENSV_INS5_IJNSA_ILi8EEESI_EEENS5_IJSI_SC_EEEEEEEvNS4_8identityENS4_23SM90_TMA_LOAD_MULTICASTES1C_vS1D_EENS_8epilogue10collective6detail29Sm90TmaWarpSpecializedAdapterINS1H_15DefaultEpilogueISK_SL_SL_NS1G_6thread17LinearCombinationISK_Li1EffLNS1L_9ScaleType4KindE0ELNS_15FloatRoundStyleE2ESK_EENS1_15EpilogueDefaultEEEEEvvEEEEvNT_6ParamsE:
        .type           _ZN7cutlass13device_kernelINS_4gemm6kernel13GemmUniversalIN4cute5tupleIJiiiiEEENS1_10collective13CollectiveMmaINS1_34MainloopSm90TmaGmmaWarpSpecializedILi7ENS5_IJNS4_1CILi2EEENSA_ILi1EEESC_EEENS1_35KernelTmaWarpSpecializedCooperativeEEENS5_IJNSA_ILi192EEENSA_ILi48EEENSA_ILi64EEEEEENS_6half_tENS5_IJlSC_lEEESK_SL_NS4_8TiledMMAINS4_8MMA_AtomIJNS4_4SM904GMMA25MMA_64x16x16_F32F16F16_SSILNSP_5MajorE0ELSR_0ELNSP_7ScaleInE1ELSS_1EEEEEENS4_6LayoutISD_NS5_IJSC_NSA_ILi0EEESW_EEEEENS5_IJNS4_10UnderscoreESZ_SZ_EEEEENS4_13SM90_TMA_LOADENS4_14ComposedLayoutINS4_7SwizzleILi3ELi4ELi3EEENS4_18smem_ptr_flag_bitsILi16EEENSV_INS5_IJNSA_ILi8EEESI_EEENS5_IJSI_SC_EEEEEEEvNS4_8identityENS4_23SM90_TMA_LOAD_MULTICASTES1C_vS1D_EENS_8epilogue10collective6detail29Sm90TmaWarpSpecializedAdapterINS1H_15DefaultEpilogueISK_SL_SL_NS1G_6thread17LinearCombinationISK_Li1EffLNS1L_9ScaleType4KindE0ELNS_15FloatRoundStyleE2ESK_EENS1_15EpilogueDefaultEEEEEvvEEEEvNT_6ParamsE,@function
        .size           _ZN7cutlass13device_kernelINS_4gemm6kernel13GemmUniversalIN4cute5tupleIJiiiiEEENS1_10collective13CollectiveMmaINS1_34MainloopSm90TmaGmmaWarpSpecializedILi7ENS5_IJNS4_1CILi2EEENSA_ILi1EEESC_EEENS1_35KernelTmaWarpSpecializedCooperativeEEENS5_IJNSA_ILi192EEENSA_ILi48EEENSA_ILi64EEEEEENS_6half_tENS5_IJlSC_lEEESK_SL_NS4_8TiledMMAINS4_8MMA_AtomIJNS4_4SM904GMMA25MMA_64x16x16_F32F16F16_SSILNSP_5MajorE0ELSR_0ELNSP_7ScaleInE1ELSS_1EEEEEENS4_6LayoutISD_NS5_IJSC_NSA_ILi0EEESW_EEEEENS5_IJNS4_10UnderscoreESZ_SZ_EEEEENS4_13SM90_TMA_LOADENS4_14ComposedLayoutINS4_7SwizzleILi3ELi4ELi3EEENS4_18smem_ptr_flag_bitsILi16EEENSV_INS5_IJNSA_ILi8EEESI_EEENS5_IJSI_SC_EEEEEEEvNS4_8identityENS4_23SM90_TMA_LOAD_MULTICASTES1C_vS1D_EENS_8epilogue10collective6detail29Sm90TmaWarpSpecializedAdapterINS1H_15DefaultEpilogueISK_SL_SL_NS1G_6thread17LinearCombinationISK_Li1EffLNS1L_9ScaleType4KindE0ELNS_15FloatRoundStyleE2ESK_EENS1_15EpilogueDefaultEEEEEvvEEEEvNT_6ParamsE,(.L_x_171 - _ZN7cutlass13device_kernelINS_4gemm6kernel13GemmUniversalIN4cute5tupleIJiiiiEEENS1_10collective13CollectiveMmaINS1_34MainloopSm90TmaGmmaWarpSpecializedILi7ENS5_IJNS4_1CILi2EEENSA_ILi1EEESC_EEENS1_35KernelTmaWarpSpecializedCooperativeEEENS5_IJNSA_ILi192EEENSA_ILi48EEENSA_ILi64EEEEEENS_6half_tENS5_IJlSC_lEEESK_SL_NS4_8TiledMMAINS4_8MMA_AtomIJNS4_4SM904GMMA25MMA_64x16x16_F32F16F16_SSILNSP_5MajorE0ELSR_0ELNSP_7ScaleInE1ELSS_1EEEEEENS4_6LayoutISD_NS5_IJSC_NSA_ILi0EEESW_EEEEENS5_IJNS4_10UnderscoreESZ_SZ_EEEEENS4_13SM90_TMA_LOADENS4_14ComposedLayoutINS4_7SwizzleILi3ELi4ELi3EEENS4_18smem_ptr_flag_bitsILi16EEENSV_INS5_IJNSA_ILi8EEESI_EEENS5_IJSI_SC_EEEEEEEvNS4_8identityENS4_23SM90_TMA_LOAD_MULTICASTES1C_vS1D_EENS_8epilogue10collective6detail29Sm90TmaWarpSpecializedAdapterINS1H_15DefaultEpilogueISK_SL_SL_NS1G_6thread17LinearCombinationISK_Li1EffLNS1L_9ScaleType4KindE0ELNS_15FloatRoundStyleE2ESK_EENS1_15EpilogueDefaultEEEEEvvEEEEvNT_6ParamsE)
        .other          _ZN7cutlass13device_kernelINS_4gemm6kernel13GemmUniversalIN4cute5tupleIJiiiiEEENS1_10collective13CollectiveMmaINS1_34MainloopSm90TmaGmmaWarpSpecializedILi7ENS5_IJNS4_1CILi2EEENSA_ILi1EEESC_EEENS1_35KernelTmaWarpSpecializedCooperativeEEENS5_IJNSA_ILi192EEENSA_ILi48EEENSA_ILi64EEEEEENS_6half_tENS5_IJlSC_lEEESK_SL_NS4_8TiledMMAINS4_8MMA_AtomIJNS4_4SM904GMMA25MMA_64x16x16_F32F16F16_SSILNSP_5MajorE0ELSR_0ELNSP_7ScaleInE1ELSS_1EEEEEENS4_6LayoutISD_NS5_IJSC_NSA_ILi0EEESW_EEEEENS5_IJNS4_10UnderscoreESZ_SZ_EEEEENS4_13SM90_TMA_LOADENS4_14ComposedLayoutINS4_7SwizzleILi3ELi4ELi3EEENS4_18smem_ptr_flag_bitsILi16EEENSV_INS5_IJNSA_ILi8EEESI_EEENS5_IJSI_SC_EEEEEEEvNS4_8identityENS4_23SM90_TMA_LOAD_MULTICASTES1C_vS1D_EENS_8epilogue10collective6detail29Sm90TmaWarpSpecializedAdapterINS1H_15DefaultEpilogueISK_SL_SL_NS1G_6thread17LinearCombinationISK_Li1EffLNS1L_9ScaleType4KindE0ELNS_15FloatRoundStyleE2ESK_EENS1_15EpilogueDefaultEEEEEvvEEEEvNT_6ParamsE,@"STO_CUDA_ENTRY STV_DEFAULT"
_ZN7cutlass13device_kernelINS_4gemm6kernel13GemmUniversalIN4cute5tupleIJiiiiEEENS1_10collective13CollectiveMmaINS1_34MainloopSm90TmaGmmaWarpSpecializedILi7ENS5_IJNS4_1CILi2EEENSA_ILi1EEESC_EEENS1_35KernelTmaWarpSpecializedCooperativeEEENS5_IJNSA_ILi192EEENSA_ILi48EEENSA_ILi64EEEEEENS_6half_tENS5_IJlSC_lEEESK_SL_NS4_8TiledMMAINS4_8MMA_AtomIJNS4_4SM904GMMA25MMA_64x16x16_F32F16F16_SSILNSP_5MajorE0ELSR_0ELNSP_7ScaleInE1ELSS_1EEEEEENS4_6LayoutISD_NS5_IJSC_NSA_ILi0EEESW_EEEEENS5_IJNS4_10UnderscoreESZ_SZ_EEEEENS4_13SM90_TMA_LOADENS4_14ComposedLayoutINS4_7SwizzleILi3ELi4ELi3EEENS4_18smem_ptr_flag_bitsILi16EEENSV_INS5_IJNSA_ILi8EEESI_EEENS5_IJSI_SC_EEEEEEEvNS4_8identityENS4_23SM90_TMA_LOAD_MULTICASTES1C_vS1D_EENS_8epilogue10collective6detail29Sm90TmaWarpSpecializedAdapterINS1H_15DefaultEpilogueISK_SL_SL_NS1G_6thread17LinearCombinationISK_Li1EffLNS1L_9ScaleType4KindE0ELNS_15FloatRoundStyleE2ESK_EENS1_15EpilogueDefaultEEEEEvvEEEEvNT_6ParamsE:
[----:B------:R-:W0:Y:S01]  /*0000*/  LDC R1, c[0x0][0x28] ;  /* 0x00000a00ff017b82 */ /* 0x000e220000000800 */
[----:B------:R-:W1:Y:S01]  /*0010*/  S2R R18, SR_TID.X ;  /* 0x0000000000127919 */ /* 0x000e620000002100 */
[----:B------:R-:W-:Y:S01]  /*0020*/  ELECT P0, URZ, PT ;  /* 0x00000000003f782f */ /* 0x000fe20003800000 */
[----:B------:R-:W-:Y:S01]  /*0030*/  BSSY B0, `(.L_x_0) ;  /* 0x000000f000007945 */ /* 0x000fe20003800000 */
[--C-:B-1----:R-:W-:Y:S02]  /*0040*/  SHF.R.U32.HI R0, RZ, 0x5, R18.reuse ;  /* 0x00000005ff007819 */ /* 0x102fe40000011612 */
[----:B------:R-:W-:-:S03]  /*0050*/  SHF.R.U32.HI R3, RZ, 0x7, R18 ;  /* 0x00000007ff037819 */ /* 0x000fc60000011612 */
[----:B------:R-:W1:Y:S04]  /*0060*/  SHFL.IDX PT, R2, R0, RZ, 0x1f ;  /* 0x00001fff00027589 */ /* 0x000e6800000e0000 */
[----:B------:R2:W3:Y:S01]  /*0070*/  SHFL.IDX PT, R5, R3, RZ, 0x1f ;  /* 0x00001fff03057589 */ /* 0x0004e200000e0000 */
[----:B-1----:R-:W-:-:S13]  /*0080*/  ISETP.NE.OR P0, PT, R2, RZ, !P0 ;  /* 0x000000ff0200720c */ /* 0x002fda0004705670 */
[----:B0-23--:R-:W-:Y:S05]  /*0090*/  @P0 BRA `(.L_x_1) ;  /* 0x0000000000200947 */ /* 0x00dfea0003800000 */
[----:B------:R-:W-:Y:S02]  /*00a0*/  ULDC.64 UR4, c[0x0][0x198] ;  /* 0x0000660000047ab9 */ /* 0x000fe40000000a00 */
[----:B------:R-:W-:Y:S02]  /*00b0*/  UIADD3 UR6, UP0, UR4, 0xf0, URZ ;  /* 0x000000f004067890 */ /* 0x000fe4000ff1e03f */
[----:B------:R-:W-:Y:S02]  /*00c0*/  UIADD3 UR4, UP1, UR4, 0x1f0, URZ ;  /* 0x000001f004047890 */ /* 0x000fe4000ff3e03f */
[----:B------:R-:W-:Y:S02]  /*00d0*/  UIADD3.X UR7, URZ, UR5, URZ, UP0, !UPT ;  /* 0x000000053f077290 */ /* 0x000fe400087fe43f */
[----:B------:R-:W-:-:S07]  /*00e0*/  UIADD3.X UR5, URZ, UR5, URZ, UP1, !UPT ;  /* 0x000000053f057290 */ /* 0x000fce0008ffe43f */
[----:B------:R0:W-:Y:S02]  /*00f0*/  UTMACCTL.PF [UR6] ;  /* 0x00000000060079b9 */ /* 0x0001e40008040000 */
[----:B------:R0:W-:Y:S02]  /*0100*/  UTMACCTL.PF [UR4] ;  /* 0x00000000040079b9 */ /* 0x0001e40008040000 */
[----:B0-----:R-:W-:Y:S01]  /*0110*/  NOP ;  /* 0x0000000000007918 */ /* 0x001fe20000000000 */
.L_x_1:
[----:B------:R-:W-:Y:S05]  /*0120*/  BSYNC B0 ;  /* 0x0000000000007941 */ /* 0x000fea0003800000 */
.L_x_0:
[----:B------:R-:W0:Y:S02]  /*0130*/  SHFL.IDX PT, R3, R0, RZ, 0x1f ;  /* 0x00001fff00037589 */ /* 0x000e2400000e0000 */
[----:B0-----:R-:W-:-:S13]  /*0140*/  ISETP.NE.AND P0, PT, R3, RZ, PT ;  /* 0x000000ff0300720c */ /* 0x001fda0003f05270 */
[----:B------:R-:W-:Y:S05]  /*0150*/  @P0 BRA `(.L_x_2) ;  /* 0x0000000000700947 */ /* 0x000fea0003800000 */
[----:B------:R-:W0:Y:S01]  /*0160*/  S2UR UR8, SR_CgaCtaId ;  /* 0x00000000000879c3 */ /* 0x000e220000008800 */
[----:B------:R-:W-:Y:S01]  /*0170*/  UMOV UR4, 0x400 ;  /* 0x0000040000047882 */ /* 0x000fe20000000000 */
[----:B------:R-:W-:Y:S01]  /*0180*/  UMOV UR5, 0x1 ;  /* 0x0000000100057882 */ /* 0x000fe20000000000 */
[----:B------:R-:W-:Y:S01]  /*0190*/  UMOV UR6, 0x4 ;  /* 0x0000000400067882 */ /* 0x000fe20000000000 */
[----:B------:R-:W-:Y:S01]  /*01a0*/  ELECT P0, URZ, PT ;  /* 0x00000000003f782f */ /* 0x000fe20003800000 */
[----:B------:R-:W-:-:S04]  /*01b0*/  UIADD3 UR6, -UR6, 0x100000, URZ ;  /* 0x0010000006067890 */ /* 0x000fc8000fffe13f */
[----:B------:R-:W-:Y:S02]  /*01c0*/  USHF.L.U32 UR7, UR6, 0xb, URZ ;  /* 0x0000000b06077899 */ /* 0x000fe4000800063f */
[----:B------:R-:W-:Y:S02]  /*01d0*/  USHF.L.U32 UR6, UR6, 0x1, URZ ;  /* 0x0000000106067899 */ /* 0x000fe4000800063f */
[----:B0-----:R-:W-:Y:S02]  /*01e0*/  ULEA UR8, UR8, UR4, 0x18 ;  /* 0x0000000408087291 */ /* 0x001fe4000f8ec03f */
[----:B------:R-:W-:-:S04]  /*01f0*/  UIADD3 UR4, -UR5, 0x100000, URZ ;  /* 0x0010000005047890 */ /* 0x000fc8000fffe13f */
[----:B------:R-:W-:Y:S02]  /*0200*/  USHF.L.U32 UR5, UR4, 0xb, URZ ;  /* 0x0000000b04057899 */ /* 0x000fe4000800063f */
[----:B------:R-:W-:Y:S01]  /*0210*/  USHF.L.U32 UR4, UR4, 0x1, URZ ;  /* 0x0000000104047899 */ /* 0x000fe2000800063f */
[----:B------:R-:W0:Y:S11]  /*0220*/  FENCE.VIEW.ASYNC.S ;  /* 0x00000000000073c6 */ /* 0x000e360000000000 */
[----:B0-----:R0:W1:Y:S01]  /*0230*/  SYNCS.EXCH.64 URZ, [UR8], UR4 ;  /* 0x00000004083f75b2 */ /* 0x0010620008000100 */
[----:B------:R0:W2:Y:S01]  /*0240*/  SYNCS.EXCH.64 URZ, [UR8+0x38], UR6 ;  /* 0x00003806083f75b2 */ /* 0x0000a20008000100 */
[----:B------:R0:W3:Y:S01]  /*0250*/  SYNCS.EXCH.64 URZ, [UR8+0x8], UR4 ;  /* 0x00000804083f75b2 */ /* 0x0000e20008000100 */
[----:B------:R0:W4:Y:S01]  /*0260*/  SYNCS.EXCH.64 URZ, [UR8+0x40], UR6 ;  /* 0x00004006083f75b2 */ /* 0x0001220008000100 */
[----:B------:R0:W0:Y:S01]  /*0270*/  SYNCS.EXCH.64 URZ, [UR8+0x10], UR4 ;  /* 0x00001004083f75b2 */ /* 0x0000220008000100 */
        /* <DEDUP_REMOVED lines=9> */
[----:B------:R-:W-:Y:S01]  /*0310*/  NOP ;  /* 0x0000000000007918 */ /* 0x000fe20000000000 */
.L_x_2:
[----:B------:R-:W-:Y:S01]  /*0320*/  SHF.R.S32.HI R7, RZ, 0x1f, R18 ;  /* 0x0000001fff077819 */ /* 0x000fe20000011412 */
[----:B------:R-:W5:Y:S01]  /*0330*/  SHFL.IDX PT, R0, R0, RZ, 0x1f ;  /* 0x00001fff00007589 */ /* 0x000f6200000e0000 */
[----:B0-----:R-:W0:Y:S01]  /*0340*/  S2UR UR8, SR_CTAID.X ;  /* 0x00000000000879c3 */ /* 0x001e220000002500 */
[----:B------:R-:W-:Y:S02]  /*0350*/  ELECT P0, URZ, PT ;  /* 0x00000000003f782f */ /* 0x000fe40003800000 */
[----:B------:R-:W-:Y:S01]  /*0360*/  LEA.HI R7, R7, R18, RZ, 0x7 ;  /* 0x0000001207077211 */ /* 0x000fe200078f38ff */
[----:B------:R-:W1:Y:S01]  /*0370*/  S2R R4, SR_CTAID.Y ;  /* 0x0000000000047919 */ /* 0x000e620000002600 */
[----:B------:R-:W-:Y:S01]  /*0380*/  SHF.R.S32.HI R8, RZ, 0x1f, R3 ;  /* 0x0000001fff087819 */ /* 0x000fe20000011403 */
[----:B------:R-:W-:Y:S01]  /*0390*/  ULDC UR4, c[0x0][0x150] ;  /* 0x0000540000047ab9 */ /* 0x000fe20000000800 */
[----:B------:R-:W-:Y:S01]  /*03a0*/  LOP3.LUT R7, R7, 0xffffff80, RZ, 0xc0, !PT ;  /* 0xffffff8007077812 */ /* 0x000fe200078ec0ff */
[----:B------:R-:W-:Y:S01]  /*03b0*/  NOP ;  /* 0x0000000000007918 */ /* 0x000fe20000000000 */
[----:B------:R-:W-:Y:S01]  /*03c0*/  LEA.HI R8, R8, R3, RZ, 0x2 ;  /* 0x0000000308087211 */ /* 0x000fe200078f10ff */
[----:B------:R-:W2:Y:S01]  /*03d0*/  LDC R10, c[0x0][0x144] ;  /* 0x00005100ff0a7b82 */ /* 0x000ea20000000800 */
[----:B------:R-:W-:Y:S01]  /*03e0*/  NOP ;  /* 0x0000000000007918 */ /* 0x000fe20000000000 */
[----:B------:R-:W-:Y:S01]  /*03f0*/  IMAD.IADD R6, R18, 0x1, -R7 ;  /* 0x0000000112067824 */ /* 0x000fe200078e0a07 */
[----:B------:R-:W-:Y:S01]  /*0400*/  LOP3.LUT R8, R8, 0x3ffffffc, RZ, 0xc0, !PT ;  /* 0x3ffffffc08087812 */ /* 0x000fe200078ec0ff */
[----:B------:R-:W-:Y:S01]  /*0410*/  IMAD.MOV.U32 R23, RZ, RZ, 0x1 ;  /* 0x00000001ff177424 */ /* 0x000fe200078e00ff */
[----:B------:R-:W-:-:S02]  /*0420*/  ISETP.NE.AND P3, PT, R5, RZ, PT ;  /* 0x000000ff0500720c */ /* 0x000fc40003f65270 */
[----:B------:R-:W-:Y:S01]  /*0430*/  SHF.R.S32.HI R7, RZ, 0x1f, R6 ;  /* 0x0000001fff077819 */ /* 0x000fe20000011406 */
[----:B------:R-:W-:Y:S01]  /*0440*/  IMAD.IADD R8, R3, 0x1, -R8 ;  /* 0x0000000103087824 */ /* 0x000fe200078e0a08 */
[----:B------:R-:W3:Y:S02]  /*0450*/  LDC R13, c[0x0][0x140] ;  /* 0x00005000ff0d7b82 */ /* 0x000ee40000000800 */
[----:B------:R-:W-:Y:S02]  /*0460*/  LEA.HI R7, R7, R6, RZ, 0x3 ;  /* 0x0000000607077211 */ /* 0x000fe400078f18ff */
[----:B-----5:R-:W-:Y:S02]  /*0470*/  ISETP.NE.OR P0, PT, R0, RZ, !P0 ;  /* 0x000000ff0000720c */ /* 0x020fe40004705670 */
[--C-:B------:R-:W-:Y:S02]  /*0480*/  SHF.R.S32.HI R0, RZ, 0x3, R7.reuse ;  /* 0x00000003ff007819 */ /* 0x100fe40000011407 */
[----:B------:R-:W-:-:S02]  /*0490*/  SHF.R.S32.HI R7, RZ, 0x1f, R7 ;  /* 0x0000001fff077819 */ /* 0x000fc40000011407 */
[----:B0-----:R-:W-:Y:S02]  /*04a0*/  I2FP.F32.U32 R9, UR8 ;  /* 0x0000000800097c45 */ /* 0x001fe40008201000 */
[----:B------:R-:W-:-:S03]  /*04b0*/  LEA.HI R7, R7, R0, RZ, 0x2 ;  /* 0x0000000007077211 */ /* 0x000fc600078f10ff */
[----:B------:R-:W-:Y:S01]  /*04c0*/  FMUL R9, R9, UR4 ;  /* 0x0000000409097c20 */ /* 0x000fe20008400000 */
[----:B------:R-:W-:Y:S01]  /*04d0*/  LOP3.LUT R7, R7, 0xfffffffc, RZ, 0xc0, !PT ;  /* 0xfffffffc07077812 */ /* 0x000fe200078ec0ff */
[----:B------:R-:W-:Y:S01]  /*04e0*/  VOTEU.ALL UP0, P0 ;  /* 0x00000000003f7886 */ /* 0x000fe20000000000 */
[----:B-1----:R-:W-:Y:S01]  /*04f0*/  I2FP.F32.U32 R3, R4 ;  /* 0x0000000400037245 */ /* 0x002fe20000201000 */
[----:B------:R-:W-:Y:S01]  /*0500*/  ULDC UR4, c[0x0][0x154] ;  /* 0x0000550000047ab9 */ /* 0x000fe20000000800 */
[----:B------:R-:W-:Y:S01]  /*0510*/  VOTEU.ALL UP1, P0 ;  /* 0x00000000003f7886 */ /* 0x000fe20000020000 */
[----:B------:R-:W0:Y:S01]  /*0520*/  F2I.U32.TRUNC.NTZ R9, R9 ;  /* 0x0000000900097305 */ /* 0x000e22000020f000 */
[----:B------:R-:W-:Y:S01]  /*0530*/  IMAD.IADD R7, R0, 0x1, -R7 ;  /* 0x0000000100077824 */ /* 0x000fe200078e0a07 */
[----:B------:R-:W1:Y:S01]  /*0540*/  @!UP0 S2UR UR7, SR_CgaCtaId ;  /* 0x00000000000789c3 */ /* 0x000e620000008800 */
[----:B------:R-:W-:Y:S01]  /*0550*/  FMUL R12, R3, UR4 ;  /* 0x00000004030c7c20 */ /* 0x000fe20008400000 */
[----:B------:R-:W-:Y:S01]  /*0560*/  UMOV UR4, 0x20 ;  /* 0x0000002000047882 */ /* 0x000fe20000000000 */
[----:B------:R-:W-:Y:S01]  /*0570*/  IMAD R8, R8, 0x4, R7 ;  /* 0x0000000408087824 */ /* 0x000fe200078e0207 */
[----:B------:R-:W-:Y:S01]  /*0580*/  @!UP0 UMOV UR6, 0x400 ;  /* 0x0000040000068882 */ /* 0x000fe20000000000 */
[----:B------:R-:W-:-:S04]  /*0590*/  @!UP0 UIADD3 UR4, -UR4, 0x100000, URZ ;  /* 0x0010000004048890 */ /* 0x000fc8000fffe13f */
[----:B------:R-:W-:Y:S02]  /*05a0*/  @!UP0 USHF.L.U32 UR5, UR4, 0xb, URZ ;  /* 0x0000000b04058899 */ /* 0x000fe4000800063f */
[----:B------:R-:W-:Y:S01]  /*05b0*/  @!UP0 USHF.L.U32 UR4, UR4, 0x1, URZ ;  /* 0x0000000104048899 */ /* 0x000fe2000800063f */
[----:B---3--:R-:W-:Y:S01]  /*05c0*/  ISETP.EQ.U32.AND P2, PT, R13, 0x1, PT ;  /* 0x000000010d00780c */ /* 0x008fe20003f42070 */
[----:B------:R-:W3:Y:S01]  /*05d0*/  F2I.U32.TRUNC.NTZ R12, R12 ;  /* 0x0000000c000c7305 */ /* 0x000ee2000020f000 */
[----:B------:R-:W-:Y:S01]  /*05e0*/  LEA.HI R0, R8, R8, RZ, 0x1 ;  /* 0x0000000808007211 */ /* 0x000fe200078f08ff */
[----:B------:R-:W5:Y:S03]  /*05f0*/  LDC R7, c[0x0][0x148] ;  /* 0x00005200ff077b82 */ /* 0x000f660000000800 */
[----:B------:R-:W-:Y:S01]  /*0600*/  LOP3.LUT R11, R0, 0xfffffffe, RZ, 0xc0, !PT ;  /* 0xfffffffe000b7812 */ /* 0x000fe200078ec0ff */
[----:B0-----:R-:W-:Y:S01]  /*0610*/  IMAD.MOV R15, RZ, RZ, -R9 ;  /* 0x000000ffff0f7224 */ /* 0x001fe200078e0a09 */
[----:B------:R-:W-:-:S03]  /*0620*/  SHF.R.S32.HI R9, RZ, 0x1f, R2 ;  /* 0x0000001fff097819 */ /* 0x000fc60000011402 */
[----:B--2---:R-:W-:Y:S01]  /*0630*/  IMAD R3, R10, R15, UR8 ;  /* 0x000000080a037e24 */ /* 0x004fe2000f8e020f */
[----:B------:R-:W-:Y:S01]  /*0640*/  LEA.HI R9, R9, R2, RZ, 0x2 ;  /* 0x0000000209097211 */ /* 0x000fe200078f10ff */
[C---:B------:R-:W-:Y:S02]  /*0650*/  IMAD.IADD R0, R8.reuse, 0x1, -R11 ;  /* 0x0000000108007824 */ /* 0x040fe400078e0a0b */
[----:B------:R-:W-:Y:S01]  /*0660*/  IMAD.SHL.U32 R11, R8, 0x4, RZ ;  /* 0x00000004080b7824 */ /* 0x000fe200078e00ff */
[----:B------:R-:W-:Y:S01]  /*0670*/  LOP3.LUT R9, R9, 0xfffffffc, RZ, 0xc0, !PT ;  /* 0xfffffffc09097812 */ /* 0x000fe200078ec0ff */
[----:B---3--:R-:W-:Y:S01]  /*0680*/  IMAD.MOV R21, RZ, RZ, -R12 ;  /* 0x000000ffff157224 */ /* 0x008fe200078e0a0c */
[----:B------:R-:W-:Y:S01]  /*0690*/  ISETP.NE.AND P4, PT, R0, R3, PT ;  /* 0x000000030000720c */ /* 0x000fe20003f85270 */
[----:B-1----:R-:W-:Y:S01]  /*06a0*/  @!UP0 ULEA UR6, UR7, UR6, 0x18 ;  /* 0x0000000607068291 */ /* 0x002fe2000f8ec03f */
[----:B------:R-:W-:Y:S01]  /*06b0*/  LOP3.LUT R22, R8, 0xc, R11, 0x78, !PT ;  /* 0x0000000c08167812 */ /* 0x000fe200078e780b */
[----:B------:R-:W-:Y:S01]  /*06c0*/  IMAD.IADD R0, R2, 0x1, -R9 ;  /* 0x0000000102007824 */ /* 0x000fe200078e0a09 */
[----:B------:R-:W-:Y:S01]  /*06d0*/  VOTEU.ALL UP0, P0 ;  /* 0x00000000003f7886 */ /* 0x000fe20000000000 */
[----:B------:R-:W-:Y:S01]  /*06e0*/  LOP3.LUT P0, RZ, R6, 0x7, RZ, 0xc0, !PT ;  /* 0x0000000706ff7812 */ /* 0x000fe2000780c0ff */
[----:B------:R-:W-:-:S02]  /*06f0*/  VIADD R6, R5, 0xffffffff ;  /* 0xffffffff05067836 */ /* 0x000fc40000000000 */
[----:B------:R-:W-:Y:S01]  /*0700*/  ISETP.NE.AND P1, PT, R0, 0x3, PT ;  /* 0x000000030000780c */ /* 0x000fe20003f25270 */
[----:B-----5:R-:W-:Y:S01]  /*0710*/  IMAD R9, R7, R21, R4 ;  /* 0x0000001507097224 */ /* 0x020fe200078e0204 */
[----:B------:R-:W-:Y:S02]  /*0720*/  ISETP.LT.U32.AND P0, PT, R22, 0x2, !P0 ;  /* 0x000000021600780c */ /* 0x000fe40004701070 */
[----:B------:R-:W-:Y:S01]  /*0730*/  ISETP.EQ.OR P1, PT, R0, RZ, !P1 ;  /* 0x000000ff0000720c */ /* 0x000fe20004f22670 */
[----:B------:R-:W0:Y:S02]  /*0740*/  FENCE.VIEW.ASYNC.S ;  /* 0x00000000000073c6 */ /* 0x000e240000000000 */
[----:B0-----:R0:W1:Y:S01]  /*0750*/  @!UP0 SYNCS.EXCH.64 URZ, [UR6+0x80], UR4 ;  /* 0x00008004063f85b2 */ /* 0x0010620008000100 */
[----:B------:R-:W-:Y:S02]  /*0760*/  @P4 LEA.HI R2, R22, R22, RZ, 0x1 ;  /* 0x0000001616024211 */ /* 0x000fe400078f08ff */
[----:B------:R-:W-:-:S02]  /*0770*/  ISETP.EQ.AND P1, PT, R5, RZ, P1 ;  /* 0x000000ff0500720c */ /* 0x000fc40000f22270 */
[----:B------:R-:W-:Y:S02]  /*0780*/  @P4 SHF.R.S32.HI R2, RZ, 0x1, R2 ;  /* 0x00000001ff024819 */ /* 0x000fe40000011402 */
[----:B------:R-:W-:Y:S02]  /*0790*/  ISETP.GE.U32.AND P6, PT, R6, 0x2, PT ;  /* 0x000000020600780c */ /* 0x000fe40003fc6070 */
[----:B------:R-:W-:Y:S02]  /*07a0*/  @P4 ISETP.NE.AND P5, PT, R2, R9, PT ;  /* 0x000000090200420c */ /* 0x000fe40003fa5270 */
[----:B------:R-:W-:Y:S02]  /*07b0*/  SEL R2, RZ, 0x1, !P0 ;  /* 0x00000001ff027807 */ /* 0x000fe40004000000 */
[----:B------:R-:W-:Y:S02]  /*07c0*/  @P4 SEL R23, RZ, 0x1, P5 ;  /* 0x00000001ff174807 */ /* 0x000fe40002800000 */
[----:B------:R-:W-:Y:S01]  /*07d0*/  SEL R19, RZ, 0x1, !P1 ;  /* 0x00000001ff137807 */ /* 0x000fe20004800000 */
[----:B------:R0:W2:Y:S01]  /*07e0*/  @!UP1 SYNCS.EXCH.64 URZ, [UR6+0x88], UR4 ;  /* 0x00008804063f95b2 */ /* 0x0000a20008000100 */
[----:B------:R-:W-:Y:S01]  /*07f0*/  LOP3.LUT R23, R23, R2, RZ, 0xc0, !PT ;  /* 0x0000000217177212 */ /* 0x000fe200078ec0ff */
[----:B------:R-:W-:Y:S01]  /*0800*/  NOP ;  /* 0x0000000000007918 */ /* 0x000fe20000000000 */
[----:B------:R-:W-:Y:S01]  /*0810*/  SEL R19, R19, 0x2, P6 ;  /* 0x0000000213137807 */ /* 0x000fe20003000000 */
[----:B------:R-:W-:Y:S06]  /*0820*/  @!P2 BRA `(.L_x_3) ;  /* 0x000000000008a947 */ /* 0x000fec0003800000 */
[----:B-12-4-:R-:W-:Y:S01]  /*0830*/  UCGABAR_ARV ;  /* 0x00000000000079c7 */ /* 0x016fe20008000000 */
[----:B------:R-:W-:Y:S05]  /*0840*/  BRA `(.L_x_4) ;  /* 0x0000000000047947 */ /* 0x000fea0003800000 */
.L_x_3:
[----:B-12-4-:R-:W-:Y:S01]  /*0850*/  NOP ;  /* 0x0000000000007918 */ /* 0x016fe20000000000 */
.L_x_4:
[----:B------:R-:W1:Y:S01]  /*0860*/  LDC R2, c[0x0][0x65c] ;  /* 0x00019700ff027b82 */ /* 0x000e620000000800 */
[----:B------:R-:W-:Y:S02]  /*0870*/  IMAD.U32 R8, RZ, RZ, UR8 ;  /* 0x00000008ff087e24 */ /* 0x000fe4000f8e00ff */
[----:B------:R-:W-:Y:S01]  /*0880*/  IMAD.MOV.U32 R9, RZ, RZ, RZ ;  /* 0x000000ffff097224 */ /* 0x000fe200078e00ff */
[----:B-1----:R-:W-:-:S04]  /*0890*/  ISETP.NE.AND P1, PT, R2, 0x1, PT ;  /* 0x000000010200780c */ /* 0x002fc80003f25270 */
[----:B------:R-:W-:-:S09]  /*08a0*/  P2R R5, PR, RZ, 0x2 ;  /* 0x00000002ff057803 */ /* 0x000fd20000000000 */
[----:B------:R-:W1:Y:S01]  /*08b0*/  @P1 LDC R17, c[0x0][0x10] ;  /* 0x00000400ff111b82 */ /* 0x000e620000000800 */
[----:B------:R-:W-:Y:S02]  /*08c0*/  @P1 IMAD.MOV.U32 R5, RZ, RZ, RZ ;  /* 0x000000ffff051224 */ /* 0x000fe400078e00ff */
[----:B------:R-:W-:-:S05]  /*08d0*/  @P1 IMAD.MOV.U32 R13, RZ, RZ, RZ ;  /* 0x000000ffff0d1224 */ /* 0x000fca00078e00ff */
[----:B------:R-:W2:Y:S01]  /*08e0*/  @!P1 LDC R11, c[0x0][0xc] ;  /* 0x00000300ff0b9b82 */ /* 0x000ea20000000800 */
[----:B-1----:R-:W-:-:S04]  /*08f0*/  @P1 IMAD.WIDE.U32 R16, R17, UR8, R4 ;  /* 0x0000000811101c25 */ /* 0x002fc8000f8e0004 */
[----:B------:R-:W-:Y:S02]  /*0900*/  @P1 IMAD.IADD R17, R17, 0x1, R13 ;  /* 0x0000000111111824 */ /* 0x000fe400078e020d */
[----:B--2---:R-:W-:-:S04]  /*0910*/  @!P1 IMAD.WIDE.U32 R8, R4, R11, R8 ;  /* 0x0000000b04089225 */ /* 0x004fc800078e0008 */
[----:B------:R-:W-:Y:S02]  /*0920*/  @!P1 IMAD.MOV.U32 R16, RZ, RZ, R8 ;  /* 0x000000ffff109224 */ /* 0x000fe400078e0008 */
[----:B------:R-:W-:Y:S01]  /*0930*/  @!P1 IMAD.MOV.U32 R17, RZ, RZ, R9 ;  /* 0x000000ffff119224 */ /* 0x000fe200078e0009 */
[----:B------:R-:W-:Y:S06]  /*0940*/  @!P2 BRA `(.L_x_5) ;  /* 0x00000000000ca947 */ /* 0x000fec0003800000 */
[----:B------:R-:W-:Y:S01]  /*0950*/  UCGABAR_WAIT ;  /* 0x0000000000007dc7 */ /* 0x000fe20008000000 */
[----:B------:R-:W-:Y:S01]  /*0960*/  CCTL.IVALL ;  /* 0x00000000ff00798f */ /* 0x000fe20002000000 */
[----:B------:R-:W-:Y:S05]  /*0970*/  BRA `(.L_x_6) ;  /* 0x0000000000047947 */ /* 0x000fea0003800000 */
.L_x_5:
[----:B------:R-:W-:Y:S06]  /*0980*/  BAR.SYNC.DEFER_BLOCKING 0x0 ;  /* 0x0000000000007b1d */ /* 0x000fec0000010000 */
.L_x_6:
[----:B------:R-:W-:Y:S05]  /*0990*/  @!P3 BRA `(.L_x_7) ;  /* 0x0000005c00f4b947 */ /* 0x000fea0003800000 */
[----:B------:R-:W-:-:S13]  /*09a0*/  ISETP.GT.U32.AND P0, PT, R6, 0x1, PT ;  /* 0x000000010600780c */ /* 0x000fda0003f04070 */
[----:B0-----:R-:W-:Y:S05]  /*09b0*/  @P0 EXIT ;  /* 0x000000000000094d */ /* 0x001fea0003800000 */
[----:B------:R-:W-:Y:S01]  /*09c0*/  ULDC.64 UR4, c[0x0][0x650] ;  /* 0x0001940000047ab9 */ /* 0x000fe20000000a00 */
[----:B------:R-:W-:Y:S01]  /*09d0*/  PRMT R0, RZ, 0x7610, R0 ;  /* 0x00007610ff007816 */ /* 0x000fe20000000000 */
[----:B------:R-:W-:Y:S01]  /*09e0*/  IMAD.MOV.U32 R79, RZ, RZ, -0x1 ;  /* 0xffffffffff4f7424 */ /* 0x000fe200078e00ff */
[----:B------:R-:W-:Y:S01]  /*09f0*/  ISETP.GE.U32.AND P0, PT, R16, UR4, PT ;  /* 0x0000000410007c0c */ /* 0x000fe2000bf06070 */
[----:B------:R-:W-:Y:S02]  /*0a00*/  IMAD.MOV.U32 R77, RZ, RZ, -0x1 ;  /* 0xffffffffff4d7424 */ /* 0x000fe400078e00ff */
[----:B------:R-:W-:Y:S01]  /*0a10*/  IMAD.MOV.U32 R73, RZ, RZ, -0x1 ;  /* 0xffffffffff497424 */ /* 0x000fe200078e00ff */
[----:B------:R-:W-:-:S13]  /*0a20*/  ISETP.GE.U32.AND.EX P0, PT, R17, UR5, PT, P0 ;  /* 0x0000000511007c0c */ /* 0x000fda000bf06100 */
[----:B------:R-:W-:Y:S05]  /*0a30*/  @P0 BRA `(.L_x_8) ;  /* 0x0000000400280947 */ /* 0x000fea0003800000 */
[----:B------:R-:W0:Y:S01]  /*0a40*/  LDC.64 R24, c[0x0][0x628] ;  /* 0x00018a00ff187b82 */ /* 0x000e220000000a00 */
[----:B------:R-:W-:Y:S02]  /*0a50*/  IMAD.MOV.U32 R8, RZ, RZ, R16 ;  /* 0x000000ffff087224 */ /* 0x000fe400078e0010 */
[----:B------:R-:W-:-:S05]  /*0a60*/  IMAD.MOV.U32 R9, RZ, RZ, R17 ;  /* 0x000000ffff097224 */ /* 0x000fca00078e0011 */
[----:B------:R-:W1:Y:S08]  /*0a70*/  LDC R0, c[0x0][0x630] ;  /* 0x00018c00ff007b82 */ /* 0x000e700000000800 */
[----:B------:R-:W2:Y:S01]  /*0a80*/  LDC.64 R26, c[0x0][0x620] ;  /* 0x00018800ff1a7b82 */ /* 0x000ea20000000a00 */
[----:B0-----:R-:W-:-:S04]  /*0a90*/  ISETP.NE.U32.AND P0, PT, R24, RZ, PT ;  /* 0x000000ff1800720c */ /* 0x001fc80003f05070 */
[----:B------:R-:W-:-:S13]  /*0aa0*/  ISETP.NE.AND.EX P0, PT, R25, RZ, PT, P0 ;  /* 0x000000ff1900720c */ /* 0x000fda0003f05300 */
[----:B-12---:R-:W-:Y:S05]  /*0ab0*/  @!P0 BRA `(.L_x_9) ;  /* 0x0000000000288947 */ /* 0x006fea0003800000 */
[----:B------:R-:W0:Y:S02]  /*0ac0*/  LDC R13, c[0x0][0x634] ;  /* 0x00018d00ff0d7b82 */ /* 0x000e240000000800 */
[----:B0-----:R-:W-:-:S05]  /*0ad0*/  IADD3 R13, P0, R16, R13, RZ ;  /* 0x0000000d100d7210 */ /* 0x001fca0007f1e0ff */
[----:B------:R-:W-:-:S04]  /*0ae0*/  IMAD.X R15, RZ, RZ, R17, P0 ;  /* 0x000000ffff0f7224 */ /* 0x000fc800000e0611 */
[----:B------:R-:W-:-:S04]  /*0af0*/  IMAD.WIDE.U32 R8, R15, R24, RZ ;  /* 0x000000180f087225 */ /* 0x000fc800078e00ff */
[----:B------:R-:W-:-:S04]  /*0b00*/  IMAD.WIDE.U32 R10, P0, R13, R25, R8 ;  /* 0x000000190d0a7225 */ /* 0x000fc80007800008 */
[----:B------:R-:W-:-:S04]  /*0b10*/  IMAD.WIDE.U32 R8, R13, R24, RZ ;  /* 0x000000180d087225 */ /* 0x000fc800078e00ff */
[----:B------:R-:W-:Y:S01]  /*0b20*/  IMAD.X R13, RZ, RZ, RZ, P0 ;  /* 0x000000ffff0d7224 */ /* 0x000fe200000e06ff */
[----:B------:R-:W-:Y:S01]  /*0b30*/  IADD3 RZ, P0, R9, R10, RZ ;  /* 0x0000000a09ff7210 */ /* 0x000fe20007f1e0ff */
[----:B------:R-:W-:-:S04]  /*0b40*/  IMAD.MOV.U32 R12, RZ, RZ, R11 ;  /* 0x000000ffff0c7224 */ /* 0x000fc800078e000b */
[----:B------:R-:W-:-:S08]  /*0b50*/  IMAD.WIDE.U32.X R8, R15, R25, R12, P0 ;  /* 0x000000190f087225 */ /* 0x000fd000000e040c */
.L_x_9:
[----:B------:R-:W0:Y:S01]  /*0b60*/  LDC.64 R24, c[0x0][0x640] ;  /* 0x00019000ff187b82 */ /* 0x000e220000000a00 */
[-CC-:B------:R-:W-:Y:S01]  /*0b70*/  SHF.R.U64 R73, R8, R0.reuse, R9.reuse ;  /* 0x0000000008497219 */ /* 0x180fe20000001209 */
[----:B------:R-:W-:Y:S01]  /*0b80*/  IMAD R30, R7, R21, R4 ;  /* 0x00000015071e7224 */ /* 0x000fe200078e0204 */
[----:B------:R-:W-:Y:S01]  /*0b90*/  SHF.R.U32.HI R0, RZ, R0, R9 ;  /* 0x00000000ff007219 */ /* 0x000fe20000011609 */
[----:B------:R-:W-:Y:S01]  /*0ba0*/  IMAD.MOV.U32 R21, RZ, RZ, 0x1 ;  /* 0x00000001ff157424 */ /* 0x000fe200078e00ff */
[----:B------:R-:W-:-:S03]  /*0bb0*/  IADD3 R5, P0, RZ, -R73, RZ ;  /* 0x80000049ff057210 */ /* 0x000fc60007f1e0ff */
[----:B------:R-:W1:Y:S02]  /*0bc0*/  LDC R6, c[0x0][0x618] ;  /* 0x00018600ff067b82 */ /* 0x000e640000000800 */
[----:B------:R-:W-:-:S04]  /*0bd0*/  IMAD.X R9, RZ, RZ, ~R0, P0 ;  /* 0x000000ffff097224 */ /* 0x000fc800000e0e00 */
[-C--:B------:R-:W-:Y:S02]  /*0be0*/  IMAD R0, R9, R26.reuse, RZ ;  /* 0x0000001a09007224 */ /* 0x080fe400078e02ff */
[----:B------:R-:W2:Y:S01]  /*0bf0*/  LDC R11, c[0x0][0x608] ;  /* 0x00018200ff0b7b82 */ /* 0x000ea20000000800 */
[----:B------:R-:W-:-:S04]  /*0c00*/  IMAD.WIDE.U32 R8, R5, R26, R16 ;  /* 0x0000001a05087225 */ /* 0x000fc800078e0010 */
[----:B------:R-:W-:-:S03]  /*0c10*/  IMAD R5, R5, R27, R0 ;  /* 0x0000001b05057224 */ /* 0x000fc600078e0200 */
[----:B------:R-:W3:Y:S01]  /*0c20*/  LDC R12, c[0x0][0x658] ;  /* 0x00019600ff0c7b82 */ /* 0x000ee20000000800 */
[----:B0-----:R-:W-:Y:S01]  /*0c30*/  ISETP.NE.U32.AND P0, PT, R24, RZ, PT ;  /* 0x000000ff1800720c */ /* 0x001fe20003f05070 */
[----:B------:R-:W-:Y:S02]  /*0c40*/  IMAD.IADD R5, R9, 0x1, R5 ;  /* 0x0000000109057824 */ /* 0x000fe400078e0205 */
[----:B------:R-:W-:Y:S01]  /*0c50*/  IMAD.MOV.U32 R9, RZ, RZ, -0x1 ;  /* 0xffffffffff097424 */ /* 0x000fe200078e00ff */
[----:B------:R-:W-:-:S03]  /*0c60*/  ISETP.NE.AND.EX P0, PT, R25, RZ, PT, P0 ;  /* 0x000000ff1900720c */ /* 0x000fc60003f05300 */
[----:B------:R-:W0:Y:S01]  /*0c70*/  LDC R15, c[0x0][0x600] ;  /* 0x00018000ff0f7b82 */ /* 0x000e220000000800 */
[-CC-:B-1----:R-:W-:Y:S02]  /*0c80*/  SHF.R.U64 R13, R8, R6.reuse, R5.reuse ;  /* 0x00000006080d7219 */ /* 0x182fe40000001205 */
[----:B------:R-:W-:-:S05]  /*0c90*/  SHF.R.U32.HI R0, RZ, R6, R5 ;  /* 0x00000006ff007219 */ /* 0x000fca0000011605 */
[----:B------:R-:W1:Y:S01]  /*0ca0*/  LDC R14, c[0x0][0x648] ;  /* 0x00019200ff0e7b82 */ /* 0x000e620000000800 */
[-CC-:B--2---:R-:W-:Y:S02]  /*0cb0*/  SHF.R.U64 R27, R13, R11.reuse, R0.reuse ;  /* 0x0000000b0d1b7219 */ /* 0x184fe40000001200 */
[----:B------:R-:W-:-:S05]  /*0cc0*/  SHF.R.U32.HI R5, RZ, R11, R0 ;  /* 0x0000000bff057219 */ /* 0x000fca0000011600 */
[----:B------:R-:W2:Y:S01]  /*0cd0*/  LDC R20, c[0x0][0x638] ;  /* 0x00018e00ff147b82 */ /* 0x000ea20000000800 */
[-CC-:B---3--:R-:W-:Y:S02]  /*0ce0*/  SHF.R.U64 R28, R27, R12.reuse, R5.reuse ;  /* 0x0000000c1b1c7219 */ /* 0x188fe40000001205 */
[-C--:B------:R-:W-:Y:S02]  /*0cf0*/  SHF.L.U32 R0, R9, R12.reuse, RZ ;  /* 0x0000000c09007219 */ /* 0x080fe400000006ff */
[----:B------:R-:W-:Y:S01]  /*0d00*/  SHF.R.U32.HI R5, RZ, R12, R5 ;  /* 0x0000000cff057219 */ /* 0x000fe20000011605 */
[----:B------:R-:W-:Y:S01]  /*0d10*/  IMAD.MOV.U32 R4, RZ, RZ, R28 ;  /* 0x000000ffff047224 */ /* 0x000fe200078e001c */
[----:B------:R-:W-:Y:S01]  /*0d20*/  LOP3.LUT R10, RZ, R0, RZ, 0x33, !PT ;  /* 0x00000000ff0a7212 */ /* 0x000fe200078e33ff */
[----:B------:R-:W3:Y:S01]  /*0d30*/  LDC R26, c[0x0][0x610] ;  /* 0x00018400ff1a7b82 */ /* 0x000ee20000000800 */
[----:B------:R-:W-:Y:S05]  /*0d40*/  @!P0 BRA `(.L_x_10) ;  /* 0x0000000000288947 */ /* 0x000fea0003800000 */
[----:B------:R-:W4:Y:S02]  /*0d50*/  LDC R9, c[0x0][0x64c] ;  /* 0x00019300ff097b82 */ /* 0x000f240000000800 */
[----:B----4-:R-:W-:-:S05]  /*0d60*/  IADD3 R9, P0, R28, R9, RZ ;  /* 0x000000091c097210 */ /* 0x010fca0007f1e0ff */
        /* <DEDUP_REMOVED lines=8> */
.L_x_10:
[----:B-1----:R-:W-:Y:S01]  /*0df0*/  SHF.R.U64 R4, R4, R14, R5 ;  /* 0x0000000e04047219 */ /* 0x002fe20000001205 */
[----:B0-----:R-:W-:Y:S01]  /*0e00*/  VIADD R6, R15, 0xffffffff ;  /* 0xffffffff0f067836 */ /* 0x001fe20000000000 */
[----:B------:R-:W-:Y:S02]  /*0e10*/  SHF.L.U32 R0, R21, R12, RZ ;  /* 0x0000000c15007219 */ /* 0x000fe400000006ff */
[----:B------:R-:W-:Y:S01]  /*0e20*/  LOP3.LUT R5, R27, R10, RZ, 0xc0, !PT ;  /* 0x0000000a1b057212 */ /* 0x000fe200078ec0ff */
[----:B------:R-:W-:Y:S01]  /*0e30*/  IMAD.MOV R7, RZ, RZ, -R4 ;  /* 0x000000ffff077224 */ /* 0x000fe200078e0a04 */
[----:B------:R-:W-:Y:S02]  /*0e40*/  SEL R3, R3, R30, !P1 ;  /* 0x0000001e03037207 */ /* 0x000fe40004800000 */
[----:B------:R-:W-:Y:S01]  /*0e50*/  LOP3.LUT R6, R13, R6, RZ, 0xc0, !PT ;  /* 0x000000060d067212 */ /* 0x000fe200078ec0ff */
[----:B------:R-:W-:Y:S02]  /*0e60*/  IMAD R4, R0, R4, R5 ;  /* 0x0000000400047224 */ /* 0x000fe400078e0205 */
[----:B--2---:R-:W-:-:S02]  /*0e70*/  IMAD R0, R7, R20, R28 ;  /* 0x0000001407007224 */ /* 0x004fc400078e021c */
[----:B---3--:R-:W-:Y:S02]  /*0e80*/  IMAD R3, R4, R26, R3 ;  /* 0x0000001a04037224 */ /* 0x008fe400078e0203 */
[----:B------:R-:W-:Y:S02]  /*0e90*/  IMAD.MOV.U32 R5, RZ, RZ, 0x1 ;  /* 0x00000001ff057424 */ /* 0x000fe400078e00ff */
[----:B------:R-:W-:-:S03]  /*0ea0*/  IMAD R4, R0, R15, R6 ;  /* 0x0000000f00047224 */ /* 0x000fc600078e0206 */
[----:B------:R-:W-:Y:S02]  /*0eb0*/  PRMT R0, R5, 0x7610, R0 ;  /* 0x0000761005007816 */ /* 0x000fe40000000000 */
[----:B------:R-:W-:Y:S02]  /*0ec0*/  SEL R77, R4, R3, !P1 ;  /* 0x00000003044d7207 */ /* 0x000fe40004800000 */
[----:B------:R-:W-:-:S07]  /*0ed0*/  SEL R79, R3, R4, !P1 ;  /* 0x00000004034f7207 */ /* 0x000fce0004800000 */
.L_x_8:
[----:B------:R-:W-:-:S08]  /*0ee0*/  NOP ;  /* 0x0000000000007918 */ /* 0x000fd00000000000 */
[----:B------:R-:W0:Y:S02]  /*0ef0*/  USETMAXREG.TRY_ALLOC.CTAPOOL UP0, 0xe8 ;  /* 0x000000e8000079c8 */ /* 0x000e240008000600 */
[----:B0-----:R-:W-:-:S13]  /*0f00*/  PLOP3.LUT P0, PT, PT, PT, UP0, 0x80, 0x0 ;  /* 0x000000000000781c */ /* 0x001fda0003f0f008 */
[----:B------:R-:W-:Y:S05]  /*0f10*/  @!P0 BRA `(.L_x_8) ;  /* 0xfffffffc00f08947 */ /* 0x000fea000383ffff */
[----:B------:R-:W-:Y:S01]  /*0f20*/  ULDC.64 UR4, c[0x0][0x598] ;  /* 0x0001660000047ab9 */ /* 0x000fe20000000a00 */
[----:B------:R-:W-:Y:S01]  /*0f30*/  ULDC.64 UR36, c[0x0][0x208] ;  /* 0x0000820000247ab9 */ /* 0x000fe20000000a00 */
[----:B------:R-:W-:-:S04]  /*0f40*/  ISETP.NE.U32.AND P0, PT, RZ, UR4, PT ;  /* 0x00000004ff007c0c */ /* 0x000fc8000bf05070 */
[----:B------:R-:W-:-:S13]  /*0f50*/  ISETP.NE.AND.EX P0, PT, RZ, UR5, PT, P0 ;  /* 0x00000005ff007c0c */ /* 0x000fda000bf05300 */
[----:B------:R-:W-:Y:S05]  /*0f60*/  @!P0 BRA `(.L_x_11) ;  /* 0x00000000001c8947 */ /* 0x000fea0003800000 */
[----:B------:R-:W0:Y:S02]  /*0f70*/  LDC.64 R4, c[0x0][0x598] ;  /* 0x00016600ff047b82 */ /* 0x000e240000000a00 */
[----:B0-----:R-:W2:Y:S02]  /*0f80*/  LDG.E.64 R4, desc[UR36][R4.64] ;  /* 0x0000002404047981 */ /* 0x001ea4000c1e1b00 */
[----:B--2---:R-:W-:-:S04]  /*0f90*/  ISETP.NE.U32.AND P0, PT, R4, RZ, PT ;  /* 0x000000ff0400720c */ /* 0x004fc80003f05070 */
[----:B------:R-:W-:-:S13]  /*0fa0*/  ISETP.NE.AND.EX P0, PT, R5, RZ, PT, P0 ;  /* 0x000000ff0500720c */ /* 0x000fda0003f05300 */
[----:B------:R-:W-:Y:S05]  /*0fb0*/  @!P0 BRA `(.L_x_11) ;  /* 0x0000000000088947 */ /* 0x000fea0003800000 */
[----:B------:R0:W5:Y:S01]  /*0fc0*/  LD.E R72, desc[UR36][R4.64] ;  /* 0x0000002404487980 */ /* 0x000162000c101900 */
[----:B------:R-:W-:Y:S05]  /*0fd0*/  BRA `(.L_x_12) ;  /* 0x0000000000247947 */ /* 0x000fea0003800000 */
.L_x_11:
[----:B------:R-:W-:Y:S02]  /*0fe0*/  ULDC.64 UR4, c[0x0][0x588] ;  /* 0x0001620000047ab9 */ /* 0x000fe40000000a00 */
[----:B------:R-:W-:-:S04]  /*0ff0*/  ISETP.NE.U32.AND P0, PT, RZ, UR4, PT ;  /* 0x00000004ff007c0c */ /* 0x000fc8000bf05070 */
[----:B------:R-:W-:-:S13]  /*1000*/  ISETP.NE.AND.EX P0, PT, RZ, UR5, PT, P0 ;  /* 0x00000005ff007c0c */ /* 0x000fda000bf05300 */
[----:B------:R-:W-:Y:S05]  /*1010*/  @!P0 BRA `(.L_x_13) ;  /* 0x00000000000c8947 */ /* 0x000fea0003800000 */
[----:B------:R-:W0:Y:S02]  /*1020*/  LDC.64 R4, c[0x0][0x588] ;  /* 0x00016200ff047b82 */ /* 0x000e240000000a00 */
[----:B0-----:R1:W5:Y:S01]  /*1030*/  LDG.E R72, desc[UR36][R4.64] ;  /* 0x0000002404487981 */ /* 0x001362000c1e1900 */
[----:B------:R-:W-:Y:S05]  /*1040*/  BRA `(.L_x_12) ;  /* 0x0000000000087947 */ /* 0x000fea0003800000 */
.L_x_13:
[----:B------:R-:W-:Y:S02]  /*1050*/  ULDC UR4, c[0x0][0x580] ;  /* 0x0001600000047ab9 */ /* 0x000fe40000000800 */
[----:B------:R-:W-:-:S07]  /*1060*/  IMAD.U32 R72, RZ, RZ, UR4 ;  /* 0x00000004ff487e24 */ /* 0x000fce000f8e00ff */
.L_x_12:
[----:B------:R-:W-:Y:S02]  /*1070*/  ULDC.64 UR4, c[0x0][0x5a0] ;  /* 0x0001680000047ab9 */ /* 0x000fe40000000a00 */
[----:B------:R-:W-:-:S04]  /*1080*/  ISETP.NE.U32.AND P0, PT, RZ, UR4, PT ;  /* 0x00000004ff007c0c */ /* 0x000fc8000bf05070 */
[----:B------:R-:W-:-:S13]  /*1090*/  ISETP.NE.AND.EX P0, PT, RZ, UR5, PT, P0 ;  /* 0x00000005ff007c0c */ /* 0x000fda000bf05300 */
[----:B------:R-:W-:Y:S05]  /*10a0*/  @!P0 BRA `(.L_x_14) ;  /* 0x00000000001c8947 */ /* 0x000fea0003800000 */
[----:B01----:R-:W0:Y:S02]  /*10b0*/  LDC.64 R4, c[0x0][0x5a0] ;  /* 0x00016800ff047b82 */ /* 0x003e240000000a00 */
[----:B0-----:R-:W2:Y:S02]  /*10c0*/  LDG.E.64 R4, desc[UR36][R4.64] ;  /* 0x0000002404047981 */ /* 0x001ea4000c1e1b00 */
[----:B--2---:R-:W-:-:S04]  /*10d0*/  ISETP.NE.U32.AND P0, PT, R4, RZ, PT ;  /* 0x000000ff0400720c */ /* 0x004fc80003f05070 */
[----:B------:R-:W-:-:S13]  /*10e0*/  ISETP.NE.AND.EX P0, PT, R5, RZ, PT, P0 ;  /* 0x000000ff0500720c */ /* 0x000fda0003f05300 */
[----:B------:R-:W-:Y:S05]  /*10f0*/  @!P0 BRA `(.L_x_14) ;  /* 0x0000000000088947 */ /* 0x000fea0003800000 */
[----:B------:R0:W5:Y:S01]  /*1100*/  LD.E R74, desc[UR36][R4.64] ;  /* 0x00000024044a7980 */ /* 0x000162000c101900 */
[----:B------:R-:W-:Y:S05]  /*1110*/  BRA `(.L_x_15) ;  /* 0x0000000000247947 */ /* 0x000fea0003800000 */
.L_x_14:
[----:B------:R-:W-:Y:S02]  /*1120*/  ULDC.64 UR4, c[0x0][0x590] ;  /* 0x0001640000047ab9 */ /* 0x000fe40000000a00 */
[----:B------:R-:W-:-:S04]  /*1130*/  ISETP.NE.U32.AND P0, PT, RZ, UR4, PT ;  /* 0x00000004ff007c0c */ /* 0x000fc8000bf05070 */
[----:B------:R-:W-:-:S13]  /*1140*/  ISETP.NE.AND.EX P0, PT, RZ, UR5, PT, P0 ;  /* 0x00000005ff007c0c */ /* 0x000fda000bf05300 */
[----:B------:R-:W-:Y:S05]  /*1150*/  @!P0 BRA `(.L_x_16) ;  /* 0x00000000000c8947 */ /* 0x000fea0003800000 */
[----:B------:R-:W2:Y:S02]  /*1160*/  LDC.64 R74, c[0x0][0x590] ;  /* 0x00016400ff4a7b82 */ /* 0x000ea40000000a00 */
[----:B--2---:R2:W5:Y:S01]  /*1170*/  LDG.E R74, desc[UR36][R74.64] ;  /* 0x000000244a4a7981 */ /* 0x004562000c1e1900 */
[----:B------:R-:W-:Y:S05]  /*1180*/  BRA `(.L_x_15) ;  /* 0x0000000000087947 */ /* 0x000fea0003800000 */
.L_x_16:
[----:B------:R-:W-:Y:S02]  /*1190*/  ULDC UR4, c[0x0][0x584] ;  /* 0x0001610000047ab9 */ /* 0x000fe40000000800 */
[----:B------:R-:W-:-:S07]  /*11a0*/  IMAD.U32 R74, RZ, RZ, UR4 ;  /* 0x00000004ff4a7e24 */ /* 0x000fce000f8e00ff */
.L_x_15:
[----:B------:R-:W-:-:S13]  /*11b0*/  LOP3.LUT P0, RZ, R0, 0xff, RZ, 0xc0, !PT ;  /* 0x000000ff00ff7812 */ /* 0x000fda000780c0ff */
[----:B------:R-:W-:Y:S05]  /*11c0*/  @!P0 EXIT ;  /* 0x000000000000894d */ /* 0x000fea0003800000 */
[----:B------:R-:W-:Y:S01]  /*11d0*/  ULDC UR4, c[0x0][0x28c] ;  /* 0x0000a30000047ab9 */ /* 0x000fe20000000800 */
[----:B--2---:R-:W-:Y:S01]  /*11e0*/  LOP3.LUT R75, R19, 0x1, RZ, 0xfc, !PT ;  /* 0x00000001134b7812 */ /* 0x004fe200078efcff */
[----:B------:R-:W-:Y:S01]  /*11f0*/  UIADD3 UR4, UR4, 0x3f, URZ ;  /* 0x0000003f04047890 */ /* 0x000fe2000fffe03f */
[----:B------:R-:W-:Y:S01]  /*1200*/  UMOV UR38, URZ ;  /* 0x0000003f00267c82 */ /* 0x000fe20008000000 */
[----:B------:R-:W-:Y:S02]  /*1210*/  UMOV UR39, URZ ;  /* 0x0000003f00277c82 */ /* 0x000fe40008000000 */
[----:B------:R-:W-:-:S04]  /*1220*/  USHF.R.S32.HI UR5, URZ, 0x1f, UR4 ;  /* 0x0000001f3f057899 */ /* 0x000fc80008011404 */
[----:B------:R-:W-:-:S04]  /*1230*/  ULEA.HI UR5, UR5, UR4, URZ, 0x6 ;  /* 0x0000000405057291 */ /* 0x000fc8000f8f303f */
[----:B------:R-:W-:-:S12]  /*1240*/  USHF.R.S32.HI UR40, URZ, 0x6, UR5 ;  /* 0x000000063f287899 */ /* 0x000fd80008011405 */
.L_x_130:
[----:B------:R-:W-:Y:S01]  /*1250*/  LOP3.LUT R0, R18, 0x80, RZ, 0xc0, !PT ;  /* 0x0000008012007812 */ /* 0x000fe200078ec0ff */
[----:B--2---:R-:W2:Y:S01]  /*1260*/  S2UR UR7, SR_CgaCtaId ;  /* 0x00000000000779c3 */ /* 0x004ea20000008800 */
[----:B------:R-:W-:Y:S02]  /*1270*/  UMOV UR6, 0x400 ;  /* 0x0000040000067882 */ /* 0x000fe40000000000 */
[----:B------:R-:W-:-:S06]  /*1280*/  SHF.R.U32.HI R0, RZ, 0x7, R0 ;  /* 0x00000007ff007819 */ /* 0x000fcc0000011600 */
[----:B---3--:R-:W3:Y:S01]  /*1290*/  SHFL.IDX PT, R0, R0, RZ, 0x1f ;  /* 0x00001fff00007589 */ /* 0x008ee200000e0000 */
[----:B--2---:R-:W-:Y:S01]  /*12a0*/  ULEA UR42, UR7, UR6, 0x18 ;  /* 0x00000006072a7291 */ /* 0x004fe2000f8ec03f */
[----:B---3--:R-:W-:-:S13]  /*12b0*/  R2UR UR4, R0 ;  /* 0x00000000000472ca */ /* 0x008fda00000e0000 */
[----:B------:R-:W-:-:S04]  /*12c0*/  ULEA.HI UR5, UR4, UR4, URZ, 0x1 ;  /* 0x0000000404057291 */ /* 0x000fc8000f8f083f */
[----:B------:R-:W-:-:S04]  /*12d0*/  ULOP3.LUT UR5, UR5, 0x7fffe, URZ, 0xc0, !UPT ;  /* 0x0007fffe05057892 */ /* 0x000fc8000f8ec03f */
[----:B------:R-:W-:-:S03]  /*12e0*/  UIADD3 UR5, UR4, -UR5, URZ ;  /* 0x8000000504057290 */ /* 0x000fc6000fffe03f */
[----:B------:R-:W-:Y:S01]  /*12f0*/  ULDC UR4, c[0x0][0x28c] ;  /* 0x0000a30000047ab9 */ /* 0x000fe20000000800 */
[----:B------:R-:W-:Y:S01]  /*1300*/  ULEA UR5, UR5, UR42, 0xd ;  /* 0x0000002a05057291 */ /* 0x000fe2000f8e683f */
[----:B------:R-:W-:-:S03]  /*1310*/  ISETP.LT.AND P0, PT, RZ, UR4, PT ;  /* 0x00000004ff007c0c */ /* 0x000fc6000bf01270 */
[----:B------:R-:W-:-:S04]  /*1320*/  UIADD3 UR5, UR5, 0x180, URZ ;  /* 0x0000018005057890 */ /* 0x000fc8000fffe03f */
[----:B------:R-:W-:-:S04]  /*1330*/  USHF.R.U32.HI UR5, URZ, 0x4, UR5 ;  /* 0x000000043f057899 */ /* 0x000fc80008011605 */
[----:B------:R-:W-:Y:S02]  /*1340*/  ULOP3.LUT UR41, UR5, 0x3fff, URZ, 0xc0, !UPT ;  /* 0x00003fff05297892 */ /* 0x000fe4000f8ec03f */
[----:B----45:R-:W-:Y:S10]  /*1350*/  @P0 BRA `(.L_x_17) ;  /* 0x0000000000400947 */ /* 0x030ff40003800000 */
[----:B------:R-:W-:Y:S01]  /*1360*/  MOV R0, 0x0 ;  /* 0x0000000000007802 */ /* 0x000fe20000000f00 */
[----:B------:R-:W-:Y:S01]  /*1370*/  ULDC.64 UR4, c[0x4][0x68] ;  /* 0x01001a0000047ab9 */ /* 0x000fe20000000a00 */
[----:B------:R-:W-:Y:S01]  /*1380*/  ULDC.64 UR6, c[0x4][0x8] ;  /* 0x0100020000067ab9 */ /* 0x000fe20000000a00 */
[----:B01----:R-:W-:Y:S01]  /*1390*/  IMAD.U32 R4, RZ, RZ, UR4 ;  /* 0x00000004ff047e24 */ /* 0x003fe2000f8e00ff */
[----:B------:R0:W1:Y:S01]  /*13a0*/  LDC.64 R14, c[0x4][R0] ;  /* 0x01000000000e7b82 */ /* 0x0000620000000a00 */
[----:B------:R-:W-:Y:S01]  /*13b0*/  IMAD.U32 R5, RZ, RZ, UR5 ;  /* 0x00000005ff057e24 */ /* 0x000fe2000f8e00ff */
[----:B------:R-:W-:Y:S01]  /*13c0*/  ULDC.64 UR4, c[0x4][0x70] ;  /* 0x01001c0000047ab9 */ /* 0x000fe20000000a00 */
[----:B------:R-:W-:Y:S02]  /*13d0*/  IMAD.U32 R10, RZ, RZ, UR6 ;  /* 0x00000006ff0a7e24 */ /* 0x000fe4000f8e00ff */
[----:B------:R-:W-:Y:S02]  /*13e0*/  IMAD.U32 R6, RZ, RZ, UR4 ;  /* 0x00000004ff067e24 */ /* 0x000fe4000f8e00ff */
[----:B------:R-:W-:-:S02]  /*13f0*/  IMAD.U32 R7, RZ, RZ, UR5 ;  /* 0x00000005ff077e24 */ /* 0x000fc4000f8e00ff */
[----:B------:R-:W-:Y:S02]  /*1400*/  IMAD.U32 R11, RZ, RZ, UR7 ;  /* 0x00000007ff0b7e24 */ /* 0x000fe4000f8e00ff */
[----:B------:R-:W-:Y:S02]  /*1410*/  IMAD.MOV.U32 R8, RZ, RZ, 0x1e1 ;  /* 0x000001e1ff087424 */ /* 0x000fe400078e00ff */
[----:B------:R-:W-:Y:S02]  /*1420*/  IMAD.MOV.U32 R12, RZ, RZ, 0x1 ;  /* 0x00000001ff0c7424 */ /* 0x000fe400078e00ff */
[----:B0-----:R-:W-:-:S07]  /*1430*/  IMAD.MOV.U32 R13, RZ, RZ, RZ ;  /* 0x000000ffff0d7224 */ /* 0x001fce00078e00ff */
[----:B------:R-:W-:-:S07]  /*1440*/  LEPC R20, `(.L_x_17) ;  /* 0x000000001014794e */ /* 0x000fce0000000000 */
[----:B-1---5:R-:W-:Y:S05]  /*1450*/  CALL.ABS.NOINC R14 ;  /* 0x000000000e007343 */ /* 0x022fea0003c00000 */
.L_x_17:
[----:B------:R-:W-:-:S13]  /*1460*/  ISETP.NE.AND P0, PT, R75, 0x3, PT ;  /* 0x000000034b00780c */ /* 0x000fda0003f05270 */
[----:B------:R-:W-:Y:S05]  /*1470*/  @!P0 BRA `(.L_x_18) ;  /* 0x0000000000048947 */ /* 0x000fea0003800000 */
[----:B------:R-:W-:Y:S01]  /*1480*/  BPT.TRAP 0x1 ;  /* 0x000000040000795c */ /* 0x000fe20000300000 */
.L_x_18:
[----:B------:R-:W-:Y:S02]  /*1490*/  IMAD.U32 R3, RZ, RZ, UR39 ;  /* 0x00000027ff037e24 */ /* 0x000fe4000f8e00ff */
[----:B------:R-:W-:-:S03]  /*14a0*/  IMAD.U32 R0, RZ, RZ, UR38 ;  /* 0x00000026ff007e24 */ /* 0x000fc6000f8e00ff */
[----:B------:R-:W-:Y:S02]  /*14b0*/  LEA R3, R3, UR42, 0x3 ;  /* 0x0000002a03037c11 */ /* 0x000fe4000f8e18ff */
[----:B------:R-:W-:-:S04]  /*14c0*/  SHF.L.U32 R0, R0, 0x1f, RZ ;  /* 0x0000001f00007819 */ /* 0x000fc800000006ff */
[----:B------:R2:W3:Y:S01]  /*14d0*/  SYNCS.PHASECHK.TRANS64.TRYWAIT P1, [R3+URZ], R0 ;  /* 0x00000000030075a7 */ /* 0x0004e2000802017f */
[----:B------:R-:W-:Y:S05]  /*14e0*/  @!P0 BRA `(.L_x_19) ;  /* 0x0000000000048947 */ /* 0x000fea0003800000 */
[----:B------:R-:W-:Y:S01]  /*14f0*/  BPT.TRAP 0x1 ;  /* 0x000000040000795c */ /* 0x000fe20000300000 */
.L_x_19:
[----:B---3--:R-:W-:Y:S05]  /*1500*/  @P1 BRA `(.L_x_20) ;  /* 0x0000000000081947 */ /* 0x008fea0003800000 */
[----:B------:R-:W3:Y:S02]  /*1510*/  SYNCS.PHASECHK.TRANS64.TRYWAIT P1, [R3+URZ], R0 ;  /* 0x00000000030075a7 */ /* 0x000ee4000802017f */
[----:B---3--:R-:W-:Y:S05]  /*1520*/  @!P1 BRA `(.L_x_21) ;  /* 0x0000006800e89947 */ /* 0x008fea0003800000 */
.L_x_20:
[----:B------:R-:W-:-:S04]  /*1530*/  UISETP.LT.AND UP0, UPT, UR40, 0x1, UPT ;  /* 0x000000012800788c */ /* 0x000fc8000bf01270 */
[----:B------:R-:W-:-:S06]  /*1540*/  USEL UR4, UR40, 0x1, UP0 ;  /* 0x0000000128047887 */ /* 0x000fcc0008000000 */
[----:B--23--:R-:W-:Y:S01]  /*1550*/  IMAD.U32 R0, RZ, RZ, UR4 ;  /* 0x00000004ff007e24 */ /* 0x00cfe2000f8e00ff */
[----:B------:R-:W-:Y:S05]  /*1560*/  WARPSYNC.ALL ;  /* 0x0000000000007948 */ /* 0x000fea0003800000 */
[----:B------:R-:W-:-:S04]  /*1570*/  IADD3 R0, -R0, UR40, RZ ;  /* 0x0000002800007c10 */ /* 0x000fc8000fffe1ff */
[----:B------:R-:W-:Y:S01]  /*1580*/  ISETP.GE.AND P1, PT, R0, 0x1, PT ;  /* 0x000000010000780c */ /* 0x000fe20003f26270 */
[----:B------:R-:W-:Y:S01]  /*1590*/  UIADD3 UR4, UR42, 0x2a180, URZ ;  /* 0x0002a1802a047890 */ /* 0x000fe2000fffe03f */
[----:B------:R-:W-:Y:S01]  /*15a0*/  WARPGROUP.ARRIVE ;  /* 0x00000000000079c5 */ /* 0x000fe20000000000 */
[----:B------:R-:W-:Y:S01]  /*15b0*/  UMOV UR13, 0x40000040 ;  /* 0x40000040000d7882 */ /* 0x000fe20000000000 */
[----:B------:R-:W-:Y:S01]  /*15c0*/  UMOV UR15, 0x40000040 ;  /* 0x40000040000f7882 */ /* 0x000fe20000000000 */
[----:B------:R-:W-:Y:S01]  /*15d0*/  USHF.R.U32.HI UR4, URZ, 0x4, UR4 ;  /* 0x000000043f047899 */ /* 0x000fe20008011604 */
[----:B------:R-:W-:Y:S01]  /*15e0*/  UMOV UR17, UR13 ;  /* 0x0000000d00117c82 */ /* 0x000fe20008000000 */
[----:B------:R-:W-:Y:S02]  /*15f0*/  UMOV UR19, 0x40000040 ;  /* 0x4000004000137882 */ /* 0x000fe40000000000 */
[----:B------:R-:W-:Y:S02]  /*1600*/  ULOP3.LUT UR5, UR4, 0x3fff, URZ, 0xc0, !UPT ;  /* 0x00003fff04057892 */ /* 0x000fe4000f8ec03f */
[----:B------:R-:W-:-:S02]  /*1610*/  ULOP3.LUT UR4, UR41, 0x10000, URZ, 0xfc, !UPT ;  /* 0x0001000029047892 */ /* 0x000fc4000f8efc3f */
[----:B------:R-:W-:Y:S02]  /*1620*/  ULOP3.LUT UR5, UR5, 0x10000, URZ, 0xfc, !UPT ;  /* 0x0001000005057892 */ /* 0x000fe4000f8efc3f */
[----:B------:R-:W-:Y:S02]  /*1630*/  UIMAD UR6, UR39, 0x600, UR4 ;  /* 0x00000600270678a4 */ /* 0x000fe4000f8e0204 */
[----:B------:R-:W-:Y:S01]  /*1640*/  UIMAD UR8, UR39, 0x180, UR5 ;  /* 0x00000180270878a4 */ /* 0x000fe2000f8e0205 */
[----:B------:R-:W-:Y:S01]  /*1650*/  UMOV UR21, UR13 ;  /* 0x0000000d00157c82 */ /* 0x000fe20008000000 */
[----:B------:R-:W-:Y:S02]  /*1660*/  UMOV UR23, 0x40000040 ;  /* 0x4000004000177882 */ /* 0x000fe40000000000 */
[----:B------:R-:W-:Y:S01]  /*1670*/  UIADD3 UR18, UR8, 0x80, URZ ;  /* 0x0000008008127890 */ /* 0x000fe2000fffe03f */
[----:B------:R-:W-:Y:S02]  /*1680*/  UMOV UR12, UR6 ;  /* 0x00000006000c7c82 */ /* 0x000fe40008000000 */
[----:B------:R-:W-:Y:S01]  /*1690*/  UMOV UR14, UR8 ;  /* 0x00000008000e7c82 */ /* 0x000fe20008000000 */
[----:B------:R-:W-:Y:S01]  /*16a0*/  UMOV UR16, UR12 ;  /* 0x0000000c00107c82 */ /* 0x000fe20008000000 */
[----:B------:R-:W-:Y:S01]  /*16b0*/  HGMMA.64x16x16.F32 R64, gdesc[UR12], RZ, !UPT, gsb0 ;  /* 0x002000000c4079f0 */ /* 0x000fe2000c0008ff */
[----:B------:R-:W-:Y:S01]  /*16c0*/  UIADD3 UR22, UR8, 0x100, URZ ;  /* 0x0000010008167890 */ /* 0x000fe2000fffe03f */
[----:B------:R-:W-:Y:S01]  /*16d0*/  UMOV UR20, UR12 ;  /* 0x0000000c00147c82 */ /* 0x000fe20008000000 */
[----:B------:R-:W-:-:S02]  /*16e0*/  UIADD3 UR7, UR6, 0x400, URZ ;  /* 0x0000040006077890 */ /* 0x000fc4000fffe03f */
[----:B------:R-:W-:Y:S01]  /*16f0*/  UIADD3 UR12, UR6, 0x2, URZ ;  /* 0x00000002060c7890 */ /* 0x000fe2000fffe03f */
[----:B------:R-:W-:Y:S01]  /*1700*/  UMOV UR13, 0x40000040 ;  /* 0x40000040000d7882 */ /* 0x000fe20000000000 */
[----:B------:R-:W-:Y:S01]  /*1710*/  UIADD3 UR10, UR8, 0x106, URZ ;  /* 0x00000106080a7890 */ /* 0x000fe2000fffe03f */
[----:B------:R-:W-:Y:S01]  /*1720*/  UMOV UR11, 0x40000040 ;  /* 0x40000040000b7882 */ /* 0x000fe20000000000 */
[----:B------:R-:W-:Y:S02]  /*1730*/  WARPGROUP.DEPBAR.LE gsb0, 0x0 ;  /* 0x00008000000079c5 */ /* 0x000fe40000010000 */
[----:B------:R-:W-:-:S06]  /*1740*/  WARPGROUP.ARRIVE ;  /* 0x00000000000079c5 */ /* 0x000fcc0000000000 */
[----:B------:R-:W-:Y:S03]  /*1750*/  HGMMA.64x16x16.F32 R48, gdesc[UR16], RZ, !UPT, gsb0 ;  /* 0x00200000103079f0 */ /* 0x000fe6000c0008ff */
[----:B------:R-:W-:Y:S02]  /*1760*/  WARPGROUP.DEPBAR.LE gsb0, 0x0 ;  /* 0x00008000000079c5 */ /* 0x000fe40000010000 */
[----:B------:R-:W-:-:S06]  /*1770*/  WARPGROUP.ARRIVE ;  /* 0x00000000000079c5 */ /* 0x000fcc0000000000 */
[----:B------:R-:W-:Y:S01]  /*1780*/  HGMMA.64x16x16.F32 R32, gdesc[UR20], RZ, !UPT, gsb0 ;  /* 0x00200000142079f0 */ /* 0x000fe2000c0008ff */
[----:B------:R-:W-:Y:S01]  /*1790*/  UMOV UR20, UR7 ;  /* 0x0000000700147c82 */ /* 0x000fe20008000000 */
[----:B------:R-:W-:Y:S01]  /*17a0*/  UMOV UR21, 0x40000040 ;  /* 0x4000004000157882 */ /* 0x000fe20000000000 */
[----:B------:R-:W-:Y:S01]  /*17b0*/  UMOV UR16, UR20 ;  /* 0x0000001400107c82 */ /* 0x000fe20008000000 */
[----:B------:R-:W-:Y:S01]  /*17c0*/  UMOV UR17, UR21 ;  /* 0x0000001500117c82 */ /* 0x000fe20008000000 */
[----:B------:R-:W-:Y:S01]  /*17d0*/  UIADD3 UR7, UR6, 0x402, URZ ;  /* 0x0000040206077890 */ /* 0x000fe2000fffe03f */
[----:B------:R-:W-:Y:S02]  /*17e0*/  WARPGROUP.DEPBAR.LE gsb0, 0x0 ;  /* 0x00008000000079c5 */ /* 0x000fe40000010000 */
[----:B------:R-:W-:-:S06]  /*17f0*/  WARPGROUP.ARRIVE ;  /* 0x00000000000079c5 */ /* 0x000fcc0000000000 */
[----:B------:R-:W-:Y:S01]  /*1800*/  HGMMA.64x16x16.F32 R24, gdesc[UR20], RZ, !UPT, gsb0 ;  /* 0x00200000141879f0 */ /* 0x000fe2000c0008ff */
[----:B------:R-:W-:Y:S01]  /*1810*/  UMOV UR22, UR14 ;  /* 0x0000000e00167c82 */ /* 0x000fe20008000000 */
[----:B------:R-:W-:Y:S01]  /*1820*/  UMOV UR23, UR15 ;  /* 0x0000000f00177c82 */ /* 0x000fe20008000000 */
[----:B------:R-:W-:Y:S01]  /*1830*/  UIADD3 UR14, UR8, 0x2, URZ ;  /* 0x00000002080e7890 */ /* 0x000fe2000fffe03f */
[----:B------:R-:W-:Y:S01]  /*1840*/  UMOV UR15, 0x40000040 ;  /* 0x40000040000f7882 */ /* 0x000fe20000000000 */
[----:B------:R-:W-:Y:S02]  /*1850*/  WARPGROUP.DEPBAR.LE gsb0, 0x0 ;  /* 0x00008000000079c5 */ /* 0x000fe40000010000 */
[----:B------:R-:W-:-:S06]  /*1860*/  WARPGROUP.ARRIVE ;  /* 0x00000000000079c5 */ /* 0x000fcc0000000000 */
[----:B------:R-:W-:Y:S01]  /*1870*/  HGMMA.64x16x16.F32 R40, gdesc[UR16], RZ, !UPT, gsb0 ;  /* 0x00200000102879f0 */ /* 0x000fe2000c0008ff */
[----:B------:R-:W-:Y:S01]  /*1880*/  UIADD3 UR18, UR8, 0x82, URZ ;  /* 0x0000008208127890 */ /* 0x000fe2000fffe03f */
[----:B------:R-:W-:Y:S01]  /*1890*/  UMOV UR16, UR12 ;  /* 0x0000000c00107c82 */ /* 0x000fe20008000000 */
[----:B------:R-:W-:Y:S01]  /*18a0*/  UMOV UR17, UR13 ;  /* 0x0000000d00117c82 */ /* 0x000fe20008000000 */
        /* <DEDUP_REMOVED lines=10> */
[----:B------:R-:W-:Y:S03]  /*1950*/  HGMMA.64x16x16.F32 R64, gdesc[UR12], R64, gsb0 ;  /* 0x002000000c4079f0 */ /* 0x000fe60008000840 */
[----:B------:R-:W-:Y:S02]  /*1960*/  WARPGROUP.DEPBAR.LE gsb0, 0x0 ;  /* 0x00008000000079c5 */ /* 0x000fe40000010000 */
[----:B------:R-:W-:-:S06]  /*1970*/  WARPGROUP.ARRIVE ;  /* 0x00000000000079c5 */ /* 0x000fcc0000000000 */
[----:B------:R-:W-:Y:S03]  /*1980*/  HGMMA.64x16x16.F32 R48, gdesc[UR16], R48, gsb0 ;  /* 0x00200000103079f0 */ /* 0x000fe60008000830 */
[----:B------:R-:W-:Y:S02]  /*1990*/  WARPGROUP.DEPBAR.LE gsb0, 0x0 ;  /* 0x00008000000079c5 */ /* 0x000fe40000010000 */
[----:B------:R-:W-:-:S06]  /*19a0*/  WARPGROUP.ARRIVE ;  /* 0x00000000000079c5 */ /* 0x000fcc0000000000 */
[----:B------:R-:W-:Y:S01]  /*19b0*/  HGMMA.64x16x16.F32 R32, gdesc[UR20], R32, gsb0 ;  /* 0x00200000142079f0 */ /* 0x000fe20008000820 */
[----:B------:R-:W-:Y:S01]  /*19c0*/  UMOV UR20, UR7 ;  /* 0x0000000700147c82 */ /* 0x000fe20008000000 */
[----:B------:R-:W-:Y:S01]  /*19d0*/  UMOV UR21, 0x40000040 ;  /* 0x4000004000157882 */ /* 0x000fe20000000000 */
[----:B------:R-:W-:Y:S01]  /*19e0*/  UMOV UR16, UR20 ;  /* 0x0000001400107c82 */ /* 0x000fe20008000000 */
[----:B------:R-:W-:Y:S01]  /*19f0*/  UMOV UR17, UR21 ;  /* 0x0000001500117c82 */ /* 0x000fe20008000000 */
[----:B------:R-:W-:Y:S01]  /*1a00*/  UMOV UR12, UR20 ;  /* 0x00000014000c7c82 */ /* 0x000fe20008000000 */
[----:B------:R-:W-:Y:S01]  /*1a10*/  UMOV UR13, UR21 ;  /* 0x00000015000d7c82 */ /* 0x000fe20008000000 */
[----:B------:R-:W-:Y:S01]  /*1a20*/  UIADD3 UR7, UR6, 0x404, URZ ;  /* 0x0000040406077890 */ /* 0x000fe2000fffe03f */
[----:B------:R-:W-:Y:S02]  /*1a30*/  WARPGROUP.DEPBAR.LE gsb0, 0x0 ;  /* 0x00008000000079c5 */ /* 0x000fe40000010000 */
[----:B------:R-:W-:-:S06]  /*1a40*/  WARPGROUP.ARRIVE ;  /* 0x00000000000079c5 */ /* 0x000fcc0000000000 */
[----:B------:R-:W-:Y:S01]  /*1a50*/  HGMMA.64x16x16.F32 R24, gdesc[UR20], R24, gsb0 ;  /* 0x00200000141879f0 */ /* 0x000fe20008000818 */
[----:B------:R-:W-:Y:S01]  /*1a60*/  UIADD3 UR22, UR8, 0x104, URZ ;  /* 0x0000010408167890 */ /* 0x000fe2000fffe03f */
[----:B------:R-:W-:Y:S01]  /*1a70*/  UMOV UR23, 0x40000040 ;  /* 0x4000004000177882 */ /* 0x000fe20000000000 */
        /* <DEDUP_REMOVED lines=8> */
[----:B------:R-:W-:Y:S02]  /*1b00*/  UIADD3 UR12, UR6, 0x4, URZ ;  /* 0x00000004060c7890 */ /* 0x000fe4000fffe03f */
[----:B------:R-:W-:Y:S01]  /*1b10*/  UIADD3 UR14, UR8, 0x4, URZ ;  /* 0x00000004080e7890 */ /* 0x000fe2000fffe03f */
[----:B------:R-:W-:Y:S01]  /*1b20*/  UMOV UR13, 0x40000040 ;  /* 0x40000040000d7882 */ /* 0x000fe20000000000 */
[----:B------:R-:W-:Y:S01]  /*1b30*/  UMOV UR15, 0x40000040 ;  /* 0x40000040000f7882 */ /* 0x000fe20000000000 */
[----:B------:R-:W-:Y:S02]  /*1b40*/  UMOV UR17, UR13 ;  /* 0x0000000d00117c82 */ /* 0x000fe40008000000 */
[----:B------:R-:W-:Y:S01]  /*1b50*/  UMOV UR16, UR12 ;  /* 0x0000000c00107c82 */ /* 0x000fe20008000000 */
[----:B------:R-:W-:Y:S01]  /*1b60*/  UMOV UR20, UR12 ;  /* 0x0000000c00147c82 */ /* 0x000fe20008000000 */
[----:B------:R-:W-:Y:S01]  /*1b70*/  UMOV UR21, UR13 ;  /* 0x0000000d00157c82 */ /* 0x000fe20008000000 */
[----:B------:R-:W-:-:S02]  /*1b80*/  WARPGROUP.DEPBAR.LE gsb0, 0x0 ;  /* 0x00008000000079c5 */ /* 0x000fc40000010000 */
        /* <DEDUP_REMOVED lines=14> */
[----:B------:R-:W-:Y:S02]  /*1c70*/  WARPGROUP.DEPBAR.LE gsb0, 0x0 ;  /* 0x00008000000079c5 */ /* 0x000fe40000010000 */
[----:B------:R-:W-:-:S06]  /*1c80*/  WARPGROUP.ARRIVE ;  /* 0x00000000000079c5 */ /* 0x000fcc0000000000 */
[----:B------:R-:W-:Y:S03]  /*1c90*/  HGMMA.64x16x16.F32 R24, gdesc[UR20], R24, gsb0 ;  /* 0x00200000141879f0 */ /* 0x000fe60008000818 */
        /* <DEDUP_REMOVED lines=16> */
[----:B------:R-:W-:Y:S01]  /*1da0*/  UIADD3 UR6, UR6, 0x406, URZ ;  /* 0x0000040606067890 */ /* 0x000fe2000fffe03f */
        /* <DEDUP_REMOVED lines=13> */
[----:B------:R-:W-:Y:S02]  /*1e80*/  WARPGROUP.DEPBAR.LE gsb0, 0x0 ;  /* 0x00008000000079c5 */ /* 0x000fe40000010000 */
[----:B------:R-:W-:-:S06]  /*1e90*/  WARPGROUP.ARRIVE ;  /* 0x00000000000079c5 */ /* 0x000fcc0000000000 */
[----:B------:R-:W-:Y:S01]  /*1ea0*/  HGMMA.64x16x16.F32 R24, gdesc[UR8], R24, gsb0 ;  /* 0x00200000081879f0 */ /* 0x000fe20008000818 */
[----:B------:R-:W-:Y:S01]  /*1eb0*/  UMOV UR10, UR14 ;  /* 0x0000000e000a7c82 */ /* 0x000fe20008000000 */
[----:B------:R-:W-:Y:S01]  /*1ec0*/  UMOV UR11, UR15 ;  /* 0x0000000f000b7c82 */ /* 0x000fe20008000000 */
[----:B------:R-:W-:Y:S02]  /*1ed0*/  WARPGROUP.DEPBAR.LE gsb0, 0x0 ;  /* 0x00008000000079c5 */ /* 0x000fe40000010000 */
[----:B------:R-:W-:-:S06]  /*1ee0*/  WARPGROUP.ARRIVE ;  /* 0x00000000000079c5 */ /* 0x000fcc0000000000 */
[----:B------:R-:W-:Y:S03]  /*1ef0*/  HGMMA.64x16x16.F32 R40, gdesc[UR16], R40, gsb0 ;  /* 0x00200000102879f0 */ /* 0x000fe60008000828 */
[----:B------:R-:W-:Y:S02]  /*1f00*/  WARPGROUP.DEPBAR.LE gsb0, 0x0 ;  /* 0x00008000000079c5 */ /* 0x000fe40000010000 */
[----:B------:R-:W-:-:S06]  /*1f10*/  WARPGROUP.ARRIVE ;  /* 0x00000000000079c5 */ /* 0x000fcc0000000000 */
[----:B------:R-:W-:Y:S03]  /*1f20*/  HGMMA.64x16x16.F32 R56, gdesc[UR8], R56, gsb0 ;  /* 0x00200000083879f0 */ /* 0x000fe60008000838 */
[----:B------:R-:W-:Y:S02]  /*1f30*/  WARPGROUP.DEPBAR.LE gsb0, 0x0 ;  /* 0x00008000000079c5 */ /* 0x000fe40000010000 */
[----:B------:R-:W-:Y:S05]  /*1f40*/  @!P1 BRA `(.L_x_22) ;  /* 0x0000000800f89947 */ /* 0x000fea0003800000 */
[----:B------:R-:W-:Y:S02]  /*1f50*/  UIADD3 UR6, UR39, 0x1, URZ ;  /* 0x0000000127067890 */ /* 0x000fe4000fffe03f */
[----:B------:R-:W-:Y:S02]  /*1f60*/  IMAD.U32 R3, RZ, RZ, UR39 ;  /* 0x00000027ff037e24 */ /* 0x000fe4000f8e00ff */
[----:B------:R-:W-:-:S04]  /*1f70*/  UISETP.NE.AND UP0, UPT, UR6, 0x7, UPT ;  /* 0x000000070600788c */ /* 0x000fc8000bf05270 */
[----:B------:R-:W-:Y:S02]  /*1f80*/  USEL UR7, URZ, 0x1, UP0 ;  /* 0x000000013f077887 */ /* 0x000fe40008000000 */
[----:B------:R-:W-:Y:S02]  /*1f90*/  USEL UR6, UR6, URZ, UP0 ;  /* 0x0000003f06067287 */ /* 0x000fe40008000000 */
[----:B------:R-:W-:-:S06]  /*1fa0*/  ULOP3.LUT UR7, UR38, UR7, URZ, 0x3c, !UPT ;  /* 0x0000000726077292 */ /* 0x000fcc000f8e3c3f */
[----:B------:R-:W-:-:S07]  /*1fb0*/  IMAD.U32 R6, RZ, RZ, UR7 ;  /* 0x00000007ff067e24 */ /* 0x000fce000f8e00ff */
.L_x_29:
[----:B------:R-:W-:Y:S05]  /*1fc0*/  @!P0 BRA `(.L_x_23) ;  /* 0x0000000000048947 */ /* 0x000fea0003800000 */
[----:B------:R-:W-:Y:S01]  /*1fd0*/  BPT.TRAP 0x1 ;  /* 0x000000040000795c */ /* 0x000fe20000300000 */
.L_x_23:
[----:B------:R-:W2:Y:S01]  /*1fe0*/  S2UR UR8, SR_CgaCtaId ;  /* 0x00000000000879c3 */ /* 0x000ea20000008800 */
[----:B------:R-:W-:Y:S01]  /*1ff0*/  UMOV UR7, 0x400 ;  /* 0x0000040000077882 */ /* 0x000fe20000000000 */
[----:B01----:R-:W-:Y:S01]  /*2000*/  SHF.L.U32 R4, R6, 0x1f, RZ ;  /* 0x0000001f06047819 */ /* 0x003fe200000006ff */
[----:B--2---:R-:W-:-:S04]  /*2010*/  ULEA UR7, UR8, UR7, 0x18 ;  /* 0x0000000708077291 */ /* 0x004fc8000f8ec03f */
[----:B------:R-:W-:-:S09]  /*2020*/  ULEA UR8, UR6, UR7, 0x3 ;  /* 0x0000000706087291 */ /* 0x000fd2000f8e183f */
[----:B------:R0:W1:Y:S01]  /*2030*/  SYNCS.PHASECHK.TRANS64.TRYWAIT P1, [UR8], R4 ;  /* 0x00000004ff0075a7 */ /* 0x0000620008020148 */
[----:B------:R-:W-:Y:S05]  /*2040*/  @!P0 BRA `(.L_x_24) ;  /* 0x0000000000048947 */ /* 0x000fea0003800000 */
[----:B------:R-:W-:Y:S01]  /*2050*/  BPT.TRAP 0x1 ;  /* 0x000000040000795c */ /* 0x000fe20000300000 */
.L_x_24:
[----:B-1----:R-:W-:Y:S05]  /*2060*/  @P1 BRA `(.L_x_25) ;  /* 0x0000000000081947 */ /* 0x002fea0003800000 */
[----:B------:R-:W1:Y:S02]  /*2070*/  SYNCS.PHASECHK.TRANS64.TRYWAIT P1, [UR8], R4 ;  /* 0x00000004ff0075a7 */ /* 0x000e640008020148 */
[----:B-1----:R-:W-:Y:S05]  /*2080*/  @!P1 BRA `(.L_x_26) ;  /* 0x0000006000249947 */ /* 0x002fea0003800000 */
.L_x_25:
[----:B------:R-:W-:Y:S01]  /*2090*/  UIMAD UR8, UR6, 0x600, UR4 ;  /* 0x00000600060878a4 */ /* 0x000fe2000f8e0204 */
[----:B------:R-:W-:Y:S01]  /*20a0*/  WARPGROUP.ARRIVE ;  /* 0x00000000000079c5 */ /* 0x000fe20000000000 */
[----:B------:R-:W-:Y:S01]  /*20b0*/  UIMAD UR10, UR6, 0x180, UR5 ;  /* 0x00000180060a78a4 */ /* 0x000fe2000f8e0205 */
[----:B------:R-:W-:Y:S01]  /*20c0*/  UMOV UR9, 0x40000040 ;  /* 0x4000004000097882 */ /* 0x000fe20000000000 */
[----:B------:R-:W-:Y:S02]  /*20d0*/  UMOV UR11, 0x40000040 ;  /* 0x40000040000b7882 */ /* 0x000fe40000000000 */
[----:B------:R-:W-:Y:S01]  /*20e0*/  UIADD3 UR14, UR10, 0x80, URZ ;  /* 0x000000800a0e7890 */ /* 0x000fe2000fffe03f */
[----:B------:R-:W-:Y:S01]  /*20f0*/  UMOV UR12, UR8 ;  /* 0x00000008000c7c82 */ /* 0x000fe20008000000 */
[----:B------:R-:W-:Y:S01]  /*2100*/  UMOV UR13, UR9 ;  /* 0x00000009000d7c82 */ /* 0x000fe20008000000 */
[----:B------:R-:W-:Y:S02]  /*2110*/  UMOV UR15, 0x40000040 ;  /* 0x40000040000f7882 */ /* 0x000fe40000000000 */
[----:B------:R-:W-:Y:S01]  /*2120*/  HGMMA.64x16x16.F32 R64, gdesc[UR8], R64, gsb0 ;  /* 0x00200000084079f0 */ /* 0x000fe20008000840 */
[----:B------:R-:W-:Y:S01]  /*2130*/  UIADD3 UR18, UR10, 0x100, URZ ;  /* 0x000001000a127890 */ /* 0x000fe2000fffe03f */
[----:B------:R-:W-:Y:S01]  /*2140*/  UMOV UR16, UR8 ;  /* 0x0000000800107c82 */ /* 0x000fe20008000000 */
[----:B------:R-:W-:Y:S01]  /*2150*/  UMOV UR17, UR9 ;  /* 0x0000000900117c82 */ /* 0x000fe20008000000 */
[----:B------:R-:W-:Y:S01]  /*2160*/  UMOV UR19, 0x40000040 ;  /* 0x4000004000137882 */ /* 0x000fe20000000000 */
[----:B------:R-:W-:-:S02]  /*2170*/  UIADD3 UR20, UR8, 0x400, URZ ;  /* 0x0000040008147890 */ /* 0x000fc4000fffe03f */
[----:B------:R-:W-:Y:S01]  /*2180*/  UIADD3 UR22, UR10, 0x102, URZ ;  /* 0x000001020a167890 */ /* 0x000fe2000fffe03f */
[----:B------:R-:W-:Y:S01]  /*2190*/  UMOV UR23, 0x40000040 ;  /* 0x4000004000177882 */ /* 0x000fe20000000000 */
[----:B------:R-:W-:Y:S01]  /*21a0*/  UIADD3 UR9, UR8, 0x402, URZ ;  /* 0x0000040208097890 */ /* 0x000fe2000fffe03f */
        /* <DEDUP_REMOVED lines=25> */
[----:B------:R-:W-:Y:S02]  /*2340*/  WARPGROUP.DEPBAR.LE gsb0, 0x0 ;  /* 0x00008000000079c5 */ /* 0x000fe40000010000 */
[----:B------:R-:W-:-:S06]  /*2350*/  WARPGROUP.ARRIVE ;  /* 0x00000000000079c5 */ /* 0x000fcc0000000000 */
[----:B------:R-:W-:Y:S01]  /*2360*/  HGMMA.64x16x16.F32 R56, gdesc[UR16], R56, gsb0 ;  /* 0x00200000103879f0 */ /* 0x000fe20008000838 */
        /* <DEDUP_REMOVED lines=58> */
[----:B------:R-:W-:Y:S01]  /*2710*/  HGMMA.64x16x16.F32 R24, gdesc[UR20], R24, gsb0 ;  /* 0x00200000141879f0 */ /* 0x000fe20008000818 */
[----:B------:R-:W-:Y:S02]  /*2720*/  UIADD3 UR20, UR8, 0x406, URZ ;  /* 0x0000040608147890 */ /* 0x000fe4000fffe03f */
[----:B------:R-:W-:Y:S02]  /*2730*/  WARPGROUP.DEPBAR.LE gsb0, 0x0 ;  /* 0x00008000000079c5 */ /* 0x000fe40000010000 */
[----:B------:R-:W-:-:S06]  /*2740*/  WARPGROUP.ARRIVE ;  /* 0x00000000000079c5 */ /* 0x000fcc0000000000 */
[----:B------:R-:W-:Y:S01]  /*2750*/  HGMMA.64x16x16.F32 R40, gdesc[UR16], R40, gsb0 ;  /* 0x00200000102879f0 */ /* 0x000fe20008000828 */
[----:B------:R-:W-:Y:S02]  /*2760*/  UIADD3 UR16, UR10, 0x86, URZ ;  /* 0x000000860a107890 */ /* 0x000fe4000fffe03f */
        /* <DEDUP_REMOVED lines=40> */
[----:B------:R-:W-:Y:S01]  /*29f0*/  BPT.TRAP 0x1 ;  /* 0x000000040000795c */ /* 0x000fe20000300000 */
.L_x_27:
[----:B------:R-:W-:-:S13]  /*2a00*/  ISETP.NE.AND P1, PT, R23, RZ, PT ;  /* 0x000000ff1700720c */ /* 0x000fda0003f25270 */
[----:B01----:R-:W-:-:S05]  /*2a10*/  @P1 LEA R4, R3, UR7, 0x3 ;  /* 0x0000000703041c11 */ /* 0x003fca000f8e18ff */
[----:B------:R-:W-:-:S05]  /*2a20*/  @P1 VIADD R5, R4, 0x38 ;  /* 0x0000003804051836 */ /* 0x000fca0000000000 */
[----:B------:R-:W-:-:S04]  /*2a30*/  @P1 PRMT R5, R22, 0x654, R5 ;  /* 0x0000065416051816 */ /* 0x000fc80000000005 */
[----:B------:R0:W-:Y:S01]  /*2a40*/  @P1 SYNCS.ARRIVE.TRANS64.RED.A1T0 RZ, [R5+URZ], RZ ;  /* 0x000000ff05ff19a7 */ /* 0x0001e2000810043f */
[----:B------:R-:W-:-:S13]  /*2a50*/  ISETP.GT.U32.AND P1, PT, R19, 0x1, PT ;  /* 0x000000011300780c */ /* 0x000fda0003f24070 */
[----:B0-----:R-:W-:Y:S05]  /*2a60*/  @P1 BRA `(.L_x_28) ;  /* 0x0000000000041947 */ /* 0x001fea0003800000 */
[----:B------:R-:W-:Y:S01]  /*2a70*/  BPT.TRAP 0x1 ;  /* 0x000000040000795c */ /* 0x000fe20000300000 */
.L_x_28:
[----:B------:R-:W-:Y:S01]  /*2a80*/  UIADD3 UR6, UR6, 0x1, URZ ;  /* 0x0000000106067890 */ /* 0x000fe2000fffe03f */
[C---:B------:R-:W-:Y:S01]  /*2a90*/  ISETP.GT.AND P2, PT, R0.reuse, 0x1, PT ;  /* 0x000000010000780c */ /* 0x040fe20003f44270 */
[----:B------:R-:W-:Y:S02]  /*2aa0*/  VIADD R3, R3, 0x1 ;  /* 0x0000000103037836 */ /* 0x000fe40000000000 */
[----:B------:R-:W-:Y:S01]  /*2ab0*/  UISETP.NE.AND UP0, UPT, UR6, 0x7, UPT ;  /* 0x000000070600788c */ /* 0x000fe2000bf05270 */
[----:B------:R-:W-:Y:S02]  /*2ac0*/  VIADD R0, R0, 0xffffffff ;  /* 0xffffffff00007836 */ /* 0x000fe40000000000 */
[C---:B------:R-:W-:Y:S01]  /*2ad0*/  ISETP.NE.AND P1, PT, R3.reuse, 0x7, PT ;  /* 0x000000070300780c */ /* 0x040fe20003f25270 */
[----:B------:R-:W-:Y:S02]  /*2ae0*/  USEL UR7, URZ, 0x1, UP0 ;  /* 0x000000013f077887 */ /* 0x000fe40008000000 */
[----:B------:R-:W-:Y:S01]  /*2af0*/  USEL UR6, UR6, URZ, UP0 ;  /* 0x0000003f06067287 */ /* 0x000fe20008000000 */
[----:B------:R-:W-:-:S03]  /*2b00*/  SEL R3, R3, RZ, P1 ;  /* 0x000000ff03037207 */ /* 0x000fc60000800000 */
[----:B------:R-:W-:Y:S01]  /*2b10*/  LOP3.LUT R6, R6, UR7, RZ, 0x3c, !PT ;  /* 0x0000000706067c12 */ /* 0x000fe2000f8e3cff */
[----:B------:R-:W-:Y:S07]  /*2b20*/  @P2 BRA `(.L_x_29) ;  /* 0xfffffff400242947 */ /* 0x000fee000383ffff */
.L_x_22:
[----:B------:R-:W2:Y:S02]  /*2b30*/  LDC R0, c[0x0][0x28c] ;  /* 0x0000a300ff007b82 */ /* 0x000ea40000000800 */
[----:B--2---:R-:W-:-:S13]  /*2b40*/  ISETP.GE.AND P1, PT, R0, 0x1, PT ;  /* 0x000000010000780c */ /* 0x004fda0003f26270 */
[----:B------:R-:W-:Y:S05]  /*2b50*/  @!P1 BRA `(.L_x_30) ;  /* 0x0000000000649947 */ /* 0x000fea0003800000 */
[----:B------:R-:W-:Y:S05]  /*2b60*/  @!P0 BRA `(.L_x_31) ;  /* 0x0000000000048947 */ /* 0x000fea0003800000 */
[----:B------:R-:W-:Y:S01]  /*2b70*/  BPT.TRAP 0x1 ;  /* 0x000000040000795c */ /* 0x000fe20000300000 */
.L_x_31:
[----:B------:R-:W-:Y:S01]  /*2b80*/  ISETP.NE.AND P0, PT, R23, RZ, PT ;  /* 0x000000ff1700720c */ /* 0x000fe20003f05270 */
[----:B------:R-:W-:Y:S01]  /*2b90*/  BSSY B0, `(.L_x_32) ;  /* 0x0000013000007945 */ /* 0x000fe20003800000 */
[----:B------:R-:W-:-:S11]  /*2ba0*/  ISETP.GT.U32.AND P1, PT, R19, 0x1, PT ;  /* 0x000000011300780c */ /* 0x000fd60003f24070 */
[----:B------:R-:W-:Y:S05]  /*2bb0*/  @!P0 BRA `(.L_x_33) ;  /* 0x0000000000408947 */ /* 0x000fea0003800000 */
[----:B------:R-:W-:Y:S01]  /*2bc0*/  UISETP.LT.AND UP0, UPT, UR40, 0x1, UPT ;  /* 0x000000012800788c */ /* 0x000fe2000bf01270 */
[----:B------:R-:W2:Y:S03]  /*2bd0*/  S2UR UR7, SR_CgaCtaId ;  /* 0x00000000000779c3 */ /* 0x000ea60000008800 */
[----:B------:R-:W-:-:S04]  /*2be0*/  USEL UR6, UR40, 0x1, UP0 ;  /* 0x0000000128067887 */ /* 0x000fc80008000000 */
[----:B------:R-:W-:-:S04]  /*2bf0*/  UIADD3 UR6, UR39, UR40, -UR6 ;  /* 0x0000002827067290 */ /* 0x000fc8000fffe806 */
[----:B------:R-:W-:-:S04]  /*2c00*/  UIMAD.WIDE.U32 UR4, UR6, 0x24924925, URZ ;  /* 0x24924925060478a5 */ /* 0x000fc8000f8e003f */
[----:B------:R-:W-:-:S04]  /*2c10*/  UIADD3 UR4, UR6, -UR5, URZ ;  /* 0x8000000506047290 */ /* 0x000fc8000fffe03f */
[----:B------:R-:W-:-:S03]  /*2c20*/  ULEA.HI UR4, UR4, UR5, URZ, 0x1f ;  /* 0x0000000504047291 */ /* 0x000fc6000f8ff83f */
[----:B------:R-:W-:Y:S01]  /*2c30*/  UMOV UR5, 0x400 ;  /* 0x0000040000057882 */ /* 0x000fe20000000000 */
[----:B------:R-:W-:Y:S02]  /*2c40*/  USHF.R.U32.HI UR4, URZ, 0x2, UR4 ;  /* 0x000000023f047899 */ /* 0x000fe40008011604 */
[----:B--2---:R-:W-:Y:S02]  /*2c50*/  ULEA UR5, UR7, UR5, 0x18 ;  /* 0x0000000507057291 */ /* 0x004fe4000f8ec03f */
[----:B------:R-:W-:-:S04]  /*2c60*/  UIMAD UR4, UR4, -0x7, UR6 ;  /* 0xfffffff9040478a4 */ /* 0x000fc8000f8e0206 */
[----:B------:R-:W-:-:S04]  /*2c70*/  ULEA UR4, UR4, UR5, 0x3 ;  /* 0x0000000504047291 */ /* 0x000fc8000f8e183f */
[----:B------:R-:W-:-:S06]  /*2c80*/  UIADD3 UR4, UR4, 0x38, URZ ;  /* 0x0000003804047890 */ /* 0x000fcc000fffe03f */
[----:B------:R-:W-:-:S05]  /*2c90*/  IMAD.U32 R3, RZ, RZ, UR4 ;  /* 0x00000004ff037e24 */ /* 0x000fca000f8e00ff */
[----:B------:R-:W-:-:S04]  /*2ca0*/  PRMT R0, R22, 0x654, R3 ;  /* 0x0000065416007816 */ /* 0x000fc80000000003 */
[----:B------:R2:W-:Y:S03]  /*2cb0*/  SYNCS.ARRIVE.TRANS64.RED.A1T0 RZ, [R0+URZ], RZ ;  /* 0x000000ff00ff79a7 */ /* 0x0005e6000810043f */
.L_x_33:
[----:B------:R-:W-:Y:S05]  /*2cc0*/  BSYNC B0 ;  /* 0x0000000000007941 */ /* 0x000fea0003800000 */
.L_x_32:
[----:B------:R-:W-:Y:S05]  /*2cd0*/  @P1 BRA `(.L_x_30) ;  /* 0x0000000000041947 */ /* 0x000fea0003800000 */
[----:B------:R-:W-:Y:S01]  /*2ce0*/  BPT.TRAP 0x1 ;  /* 0x000000040000795c */ /* 0x000fe20000300000 */
.L_x_30:
[--C-:B--2---:R-:W-:Y:S01]  /*2cf0*/  SHF.R.U32.HI R0, RZ, 0x2, R18.reuse ;  /* 0x00000002ff007819 */ /* 0x104fe20000011612 */
[----:B------:R-:W2:Y:S01]  /*2d00*/  LDC R7, c[0x0][0x288] ;  /* 0x0000a200ff077b82 */ /* 0x000ea20000000800 */
[----:B01----:R-:W-:Y:S01]  /*2d10*/  SHF.R.U32.HI R5, RZ, 0x7, R18 ;  /* 0x00000007ff057819 */ /* 0x003fe20000011612 */
[----:B------:R-:W-:Y:S01]  /*2d20*/  UIADD3 UR39, UR40, UR39, URZ ;  /* 0x0000002728277290 */ /* 0x000fe2000fffe03f */
[----:B------:R-:W-:Y:S01]  /*2d30*/  LOP3.LUT R3, R0, 0x7, RZ, 0xc0, !PT ;  /* 0x0000000700037812 */ /* 0x000fe200078ec0ff */
[C---:B------:R-:W-:Y:S01]  /*2d40*/  IMAD.SHL.U32 R10, R18.reuse, 0x2, RZ ;  /* 0x00000002120a7824 */ /* 0x040fe200078e00ff */
[----:B------:R-:W-:Y:S01]  /*2d50*/  LOP3.LUT R0, R5, 0x1, RZ, 0xc0, !PT ;  /* 0x0000000105007812 */ /* 0x000fe200078ec0ff */
[----:B------:R-:W-:Y:S01]  /*2d60*/  UISETP.GT.U32.AND UP0, UPT, UR39, 0x6, UPT ;  /* 0x000000062700788c */ /* 0x000fe2000bf04070 */
[----:B------:R-:W-:Y:S01]  /*2d70*/  LOP3.LUT R4, R18, 0x60, RZ, 0xc0, !PT ;  /* 0x0000006012047812 */ /* 0x000fe200078ec0ff */
[----:B------:R-:W-:Y:S01]  /*2d80*/  UIMAD.WIDE.U32 UR4, UR39, 0x24924925, URZ ;  /* 0x24924925270478a5 */ /* 0x000fe2000f8e003f */
[----:B------:R-:W-:Y:S01]  /*2d90*/  SHF.R.S32.HI R13, RZ, 0x1f, R73 ;  /* 0x0000001fff0d7819 */ /* 0x000fe20000011449 */
[----:B------:R-:W-:Y:S01]  /*2da0*/  IMAD.SHL.U32 R6, R0, 0x40, RZ ;  /* 0x0000004000067824 */ /* 0x000fe200078e00ff */
[----:B------:R-:W-:Y:S01]  /*2db0*/  SHF.R.U32.HI R4, RZ, 0x1, R4 ;  /* 0x00000001ff047819 */ /* 0x000fe20000011604 */
[----:B------:R-:W-:Y:S01]  /*2dc0*/  ULDC UR7, c[0x0][0x284] ;  /* 0x0000a10000077ab9 */ /* 0x000fe20000000800 */
[----:B------:R-:W-:-:S02]  /*2dd0*/  UISETP.LT.U32.AND UP0, UPT, UR40, 0x7, UP0 ;  /* 0x000000072800788c */ /* 0x000fc40008701070 */
[-CC-:B------:R-:W-:Y:S01]  /*2de0*/  IADD3 R5, RZ, -R4.reuse, -R3.reuse ;  /* 0x80000004ff057210 */ /* 0x180fe20007ffe803 */
[----:B------:R-:W-:Y:S01]  /*2df0*/  UIADD3 UR4, UR39, -UR5, URZ ;  /* 0x8000000527047290 */ /* 0x000fe2000fffe03f */
[----:B------:R-:W-:Y:S01]  /*2e00*/  LOP3.LUT R3, R6, 0x40, R3, 0xe2, !PT ;  /* 0x0000004006037812 */ /* 0x000fe200078ee203 */
[----:B------:R-:W-:Y:S02]  /*2e10*/  UISETP.GE.U32.AND UP1, UPT, UR40, 0x7, UPT ;  /* 0x000000072800788c */ /* 0x000fe4000bf26070 */
[----:B------:R-:W-:Y:S01]  /*2e20*/  IMAD R6, R0, -0x40, R5 ;  /* 0xffffffc000067824 */ /* 0x000fe200078e0205 */
[----:B------:R-:W-:Y:S01]  /*2e30*/  LOP3.LUT R76, R3, R4, RZ, 0xfc, !PT ;  /* 0x00000004034c7212 */ /* 0x000fe200078efcff */
[----:B------:R-:W-:Y:S01]  /*2e40*/  IMAD R3, R77, 0x30, RZ ;  /* 0x000000304d037824 */ /* 0x000fe200078e02ff */
[----:B------:R-:W-:Y:S01]  /*2e50*/  LOP3.LUT R0, R18, 0x3, RZ, 0xc0, !PT ;  /* 0x0000000312007812 */ /* 0x000fe200078ec0ff */
[----:B------:R-:W-:Y:S01]  /*2e60*/  USEL UR6, URZ, 0x1, !UP0 ;  /* 0x000000013f067887 */ /* 0x000fe2000c000000 */
[----:B------:R-:W-:Y:S01]  /*2e70*/  IMAD.MOV.U32 R77, RZ, RZ, RZ ;  /* 0x000000ffff4d7224 */ /* 0x000fe200078e00ff */
[----:B------:R-:W-:Y:S01]  /*2e80*/  ULEA.HI UR4, UR4, UR5, URZ, 0x1f ;  /* 0x0000000504047291 */ /* 0x000fe2000f8ff83f */
[C---:B--2---:R-:W-:Y:S01]  /*2e90*/  ISETP.GE.AND P0, PT, R3.reuse, R7, PT ;  /* 0x000000070300720c */ /* 0x044fe20003f06270 */
[----:B------:R-:W-:Y:S01]  /*2ea0*/  IMAD R8, R0, -0x2, R7 ;  /* 0xfffffffe00087824 */ /* 0x000fe200078e0207 */
[----:B------:R-:W-:Y:S01]  /*2eb0*/  LOP3.LUT R10, R3, 0x6, R10, 0xf8, !PT ;  /* 0x00000006030a7812 */ /* 0x000fe200078ef80a */
[----:B------:R-:W-:Y:S01]  /*2ec0*/  IMAD R7, R79, 0xc0, RZ ;  /* 0x000000c04f077824 */ /* 0x000fe200078e02ff */
[----:B------:R-:W-:Y:S01]  /*2ed0*/  ULDC.64 UR8, c[0x0][0x5d0] ;  /* 0x0001740000087ab9 */ /* 0x000fe20000000a00 */
[----:B------:R-:W-:Y:S01]  /*2ee0*/  ULOP3.LUT UR38, UR38, UR6, URZ, 0x3c, !UPT ;  /* 0x0000000626267292 */ /* 0x000fe2000f8e3c3f */
[----:B------:R-:W-:Y:S01]  /*2ef0*/  SHF.R.S32.HI R11, RZ, 0x1f, R10 ;  /* 0x0000001fff0b7819 */ /* 0x000fe2000001140a */
[----:B------:R-:W-:Y:S01]  /*2f00*/  IMAD R0, R13, UR8, RZ ;  /* 0x000000080d007c24 */ /* 0x000fe2000f8e02ff */
[----:B------:R-:W-:Y:S01]  /*2f10*/  ISETP.GE.OR P0, PT, R7, UR7, P0 ;  /* 0x0000000707007c0c */ /* 0x000fe20008706670 */
[----:B------:R-:W-:Y:S01]  /*2f20*/  USHF.R.U32.HI UR4, URZ, 0x2, UR4 ;  /* 0x000000023f047899 */ /* 0x000fe20008011604 */
[----:B------:R-:W-:-:S03]  /*2f30*/  IMAD.WIDE R76, R79, 0xc0, R76 ;  /* 0x000000c04f4c7825 */ /* 0x000fc600078e024c */
[----:B------:R-:W-:Y:S01]  /*2f40*/  @UP1 ULOP3.LUT UR38, UR38, 0x1, UR4, 0x78, !UPT ;  /* 0x0000000126261892 */ /* 0x000fe2000f8e7804 */
[----:B------:R-:W-:Y:S01]  /*2f50*/  IMAD R9, R73, UR9, R0 ;  /* 0x0000000949097c24 */ /* 0x000fe2000f8e0200 */
[----:B------:R-:W-:Y:S01]  /*2f60*/  IADD3 R0, -R7, UR7, R6 ;  /* 0x0000000707007c10 */ /* 0x000fe2000fffe106 */
[----:B------:R-:W-:Y:S01]  /*2f70*/  IMAD.WIDE.U32 R4, R73, UR8, R10 ;  /* 0x0000000849047c25 */ /* 0x000fe2000f8e000a */
[----:B------:R-:W-:-:S03]  /*2f80*/  UIMAD UR39, UR4, -0x7, UR39 ;  /* 0xfffffff9042778a4 */ /* 0x000fc6000f8e0227 */
[----:B------:R-:W-:Y:S02]  /*2f90*/  IMAD.IADD R6, R8, 0x1, -R3 ;  /* 0x0000000108067824 */ /* 0x000fe400078e0a03 */
[----:B------:R-:W-:Y:S02]  /*2fa0*/  IMAD.IADD R9, R5, 0x1, R9 ;  /* 0x0000000105097824 */ /* 0x000fe400078e0209 */
[----:B------:R-:W-:Y:S02]  /*2fb0*/  IMAD.MOV.U32 R3, RZ, RZ, -0x1 ;  /* 0xffffffffff037424 */ /* 0x000fe400078e00ff */
[----:B------:R-:W-:Y:S01]  /*2fc0*/  IMAD.MOV.U32 R8, RZ, RZ, R4 ;  /* 0x000000ffff087224 */ /* 0x000fe200078e0004 */
[----:B------:R-:W-:Y:S06]  /*2fd0*/  @P0 BRA `(.L_x_34) ;  /* 0x0000003000b80947 */ /* 0x000fec0003800000 */
[----:B------:R-:W0:Y:S01]  /*2fe0*/  LDC.64 R4, c[0x0][0x5c8] ;  /* 0x00017200ff047b82 */ /* 0x000e220000000a00 */
[----:B-----5:R-:W-:Y:S01]  /*2ff0*/  FSETP.NEU.AND P2, PT, R74, RZ, PT ;  /* 0x000000ff4a00720b */ /* 0x020fe20003f4d000 */
[----:B------:R-:W-:Y:S01]  /*3000*/  BSSY B0, `(.L_x_34) ;  /* 0x000032b000007945 */ /* 0x000fe20003800000 */
[----:B------:R-:W-:-:S04]  /*3010*/  ISETP.GT.AND P0, PT, R6, RZ, PT ;  /* 0x000000ff0600720c */ /* 0x000fc80003f04270 */
[----:B------:R-:W-:Y:S01]  /*3020*/  ISETP.GT.AND P1, PT, R0, RZ, P0 ;  /* 0x000000ff0000720c */ /* 0x000fe20000724270 */
[-C--:B0-----:R-:W-:Y:S02]  /*3030*/  IMAD R7, R77, R4.reuse, RZ ;  /* 0x000000044d077224 */ /* 0x081fe400078e02ff */
[----:B------:R-:W-:-:S04]  /*3040*/  IMAD.WIDE.U32 R82, R76, R4, R8 ;  /* 0x000000044c527225 */ /* 0x000fc800078e0008 */
[----:B------:R-:W-:-:S04]  /*3050*/  IMAD R7, R76, R5, R7 ;  /* 0x000000054c077224 */ /* 0x000fc800078e0207 */
[----:B------:R-:W-:Y:S01]  /*3060*/  IMAD.IADD R89, R83, 0x1, R7 ;  /* 0x0000000153597824 */ /* 0x000fe200078e0207 */
[----:B------:R-:W-:Y:S06]  /*3070*/  @!P2 BRA `(.L_x_35) ;  /* 0x000000240004a947 */ /* 0x000fec0003800000 */
[----:B------:R-:W0:Y:S01]  /*3080*/  LDC.64 R20, c[0x0][0x5b8] ;  /* 0x00016e00ff147b82 */ /* 0x000e220000000a00 */
[----:B------:R-:W-:-:S07]  /*3090*/  ULDC.64 UR4, c[0x0][0x5c0] ;  /* 0x0001700000047ab9 */ /* 0x000fce0000000a00 */
[----:B------:R-:W1:Y:S08]  /*30a0*/  LDC.64 R80, c[0x0][0x5b0] ;  /* 0x00016c00ff507b82 */ /* 0x000e700000000a00 */
[----:B------:R-:W2:Y:S01]  /*30b0*/  LDC.64 R14, c[0x0][0x5a8] ;  /* 0x00016a00ff0e7b82 */ /* 0x000ea20000000a00 */
[-C--:B0-----:R-:W-:Y:S02]  /*30c0*/  IMAD R8, R13, R20.reuse, RZ ;  /* 0x000000140d087224 */ /* 0x081fe400078e02ff */
[----:B------:R-:W-:-:S04]  /*30d0*/  IMAD.WIDE.U32 R86, R73, R20, R10 ;  /* 0x0000001449567225 */ /* 0x000fc800078e000a */
[----:B------:R-:W-:Y:S02]  /*30e0*/  IMAD R93, R73, R21, R8 ;  /* 0x00000015495d7224 */ /* 0x000fe400078e0208 */
[-C--:B-1----:R-:W-:Y:S02]  /*30f0*/  IMAD R7, R77, R80.reuse, RZ ;  /* 0x000000504d077224 */ /* 0x082fe400078e02ff */
[----:B------:R-:W-:Y:S02]  /*3100*/  IMAD.IADD R85, R87, 0x1, R93 ;  /* 0x0000000157557824 */ /* 0x000fe400078e025d */
[----:B------:R-:W-:Y:S02]  /*3110*/  IMAD.MOV.U32 R84, RZ, RZ, R86 ;  /* 0x000000ffff547224 */ /* 0x000fe400078e0056 */
[C---:B------:R-:W-:Y:S02]  /*3120*/  IMAD R95, R76.reuse, R81, R7 ;  /* 0x000000514c5f7224 */ /* 0x040fe400078e0207 */
[----:B------:R-:W-:-:S04]  /*3130*/  IMAD.WIDE.U32 R8, R76, R80, R84 ;  /* 0x000000504c087225 */ /* 0x000fc800078e0054 */
[----:B------:R-:W-:Y:S01]  /*3140*/  IMAD.IADD R7, R9, 0x1, R95 ;  /* 0x0000000109077824 */ /* 0x000fe200078e025f */
[----:B--2---:R-:W-:-:S04]  /*3150*/  LEA R12, P2, R8, R14, 0x1 ;  /* 0x0000000e080c7211 */ /* 0x004fc800078408ff */
[----:B------:R-:W-:-:S05]  /*3160*/  LEA.HI.X R13, R8, R15, R7, 0x1, P2 ;  /* 0x0000000f080d7211 */ /* 0x000fca00010f0c07 */
[----:B------:R0:W2:Y:S01]  /*3170*/  @P1 LDG.E.LTC128B.U16 R7, desc[UR36][R12.64] ;  /* 0x000000240c071981 */ /* 0x0000a2000c1e1520 */
[----:B------:R-:W-:Y:S01]  /*3180*/  LEA R8, P2, R82, UR4, 0x1 ;  /* 0x0000000452087c11 */ /* 0x000fe2000f8408ff */
[----:B------:R-:W-:Y:S01]  /*3190*/  IMAD.WIDE.U32 R78, R76, R80, R10 ;  /* 0x000000504c4e7225 */ /* 0x000fe200078e000a */
[----:B------:R-:W-:Y:S01]  /*31a0*/  ISETP.GT.AND P3, PT, R6, 0x1, PT ;  /* 0x000000010600780c */ /* 0x000fe20003f64270 */
[----:B------:R-:W-:Y:S01]  /*31b0*/  BSSY B1, `(.L_x_36) ;  /* 0x0000011000017945 */ /* 0x000fe20003800000 */
[----:B------:R-:W-:Y:S01]  /*31c0*/  SHF.L.U64.HI R83, R80, 0x3, R81 ;  /* 0x0000000350537819 */ /* 0x000fe20000010251 */
[----:B------:R-:W-:Y:S02]  /*31d0*/  IMAD.IADD R79, R95, 0x1, R79 ;  /* 0x000000015f4f7824 */ /* 0x000fe400078e024f */
[----:B------:R-:W-:-:S04]  /*31e0*/  IMAD.WIDE.U32 R78, R73, R20, R78 ;  /* 0x00000014494e7225 */ /* 0x000fc800078e004e */
[----:B0-----:R-:W-:Y:S01]  /*31f0*/  IMAD.IADD R13, R93, 0x1, R79 ;  /* 0x000000015d0d7824 */ /* 0x001fe200078e024f */
[----:B------:R-:W-:-:S04]  /*3200*/  LEA R12, P4, R78, R14, 0x1 ;  /* 0x0000000e4e0c7211 */ /* 0x000fc800078808ff */
[----:B------:R-:W-:Y:S01]  /*3210*/  LEA.HI.X R13, R78, R15, R13, 0x1, P4 ;  /* 0x0000000f4e0d7211 */ /* 0x000fe200020f0c0d */
[----:B--2---:R-:W-:-:S05]  /*3220*/  HADD2.F32 R9, -RZ, R7.H0_H0 ;  /* 0x20000007ff097230 */ /* 0x004fca0000004100 */
[----:B------:R-:W-:-:S04]  /*3230*/  FMUL R9, R9, R74 ;  /* 0x0000004a09097220 */ /* 0x000fc80000400000 */
[----:B------:R-:W-:Y:S01]  /*3240*/  FFMA R64, R64, R72, R9 ;  /* 0x0000004840407223 */ /* 0x000fe20000000009 */
[----:B------:R-:W-:Y:S01]  /*3250*/  LEA.HI.X R9, R82, UR5, R89, 0x1, P2 ;  /* 0x0000000552097c11 */ /* 0x000fe200090f0c59 */
[----:B------:R-:W-:Y:S01]  /*3260*/  IMAD.SHL.U32 R82, R80, 0x8, RZ ;  /* 0x0000000850527824 */ /* 0x000fe200078e00ff */
[----:B------:R-:W-:Y:S02]  /*3270*/  ISETP.GT.AND P2, PT, R0, RZ, P3 ;  /* 0x000000ff0000720c */ /* 0x000fe40001f44270 */
[----:B------:R-:W-:-:S05]  /*3280*/  F2FP.F16.F32.PACK_AB R64, RZ, R64 ;  /* 0x00000040ff40723e */ /* 0x000fca00000000ff */
[----:B------:R0:W-:Y:S06]  /*3290*/  @P1 STG.E.U16 desc[UR36][R8.64], R64 ;  /* 0x0000004008001986 */ /* 0x0001ec000c101524 */
[----:B------:R-:W-:Y:S05]  /*32a0*/  @!P2 BRA `(.L_x_37) ;  /* 0x000000000004a947 */ /* 0x000fea0003800000 */
[----:B------:R1:W5:Y:S02]  /*32b0*/  LDG.E.LTC128B.U16 R7, desc[UR36][R12.64+0x2] ;  /* 0x000002240c077981 */ /* 0x000364000c1e1520 */
.L_x_37:
[----:B------:R-:W-:Y:S05]  /*32c0*/  BSYNC B1 ;  /* 0x0000000000017941 */ /* 0x000fea0003800000 */
.L_x_36:
[----:B-----5:R-:W-:Y:S01]  /*32d0*/  HADD2.F32 R21, -RZ, R7.H0_H0 ;  /* 0x20000007ff157230 */ /* 0x020fe20000004100 */
[----:B------:R-:W-:Y:S01]  /*32e0*/  ISETP.GT.AND P1, PT, R0, 0x8, P0 ;  /* 0x000000080000780c */ /* 0x000fe20000724270 */
[----:B------:R-:W-:Y:S01]  /*32f0*/  IMAD.WIDE.U32 R90, R76, R80, R82 ;  /* 0x000000504c5a7225 */ /* 0x000fe200078e0052 */
[----:B------:R-:W-:-:S03]  /*3300*/  PRMT R92, R7, 0x7610, R92 ;  /* 0x00007610075c7816 */ /* 0x000fc6000000005c */
[----:B0-----:R-:W-:Y:S01]  /*3310*/  FMUL R64, R21, R74 ;  /* 0x0000004a15407220 */ /* 0x001fe20000400000 */
[----:B------:R-:W-:Y:S01]  /*3320*/  IMAD.IADD R97, R95, 0x1, R91 ;  /* 0x000000015f617824 */ /* 0x000fe200078e025b */
[----:B------:R-:W-:Y:S02]  /*3330*/  IADD3 R21, P4, R86, R90, RZ ;  /* 0x0000005a56157210 */ /* 0x000fe40007f9e0ff */
[----:B------:R-:W-:-:S03]  /*3340*/  FFMA R65, R65, R72, R64 ;  /* 0x0000004841417223 */ /* 0x000fc60000000040 */
[----:B------:R-:W-:Y:S01]  /*3350*/  IMAD.X R78, R97, 0x1, R85, P4 ;  /* 0x00000001614e7824 */ /* 0x000fe200020e0655 */
[C---:B------:R-:W-:Y:S02]  /*3360*/  LEA R64, P4, R21.reuse, R14, 0x1 ;  /* 0x0000000e15407211 */ /* 0x040fe400078808ff */
[----:B------:R-:W-:Y:S02]  /*3370*/  F2FP.F16.F32.PACK_AB R79, RZ, R65 ;  /* 0x00000041ff4f723e */ /* 0x000fe400000000ff */
[----:B------:R-:W-:-:S03]  /*3380*/  LEA.HI.X R65, R21, R15, R78, 0x1, P4 ;  /* 0x0000000f15417211 */ /* 0x000fc600020f0c4e */
[----:B------:R0:W-:Y:S04]  /*3390*/  @P2 STG.E.U16 desc[UR36][R8.64+0x2], R79 ;  /* 0x0000024f08002986 */ /* 0x0001e8000c101524 */
[----:B------:R2:W3:Y:S01]  /*33a0*/  @P1 LDG.E.LTC128B.U16 R92, desc[UR36][R64.64] ;  /* 0x00000024405c1981 */ /* 0x0004e2000c1e1520 */
[----:B------:R-:W-:Y:S01]  /*33b0*/  IMAD.SHL.U32 R7, R4, 0x10, RZ ;  /* 0x0000001004077824 */ /* 0x000fe200078e00ff */
[----:B------:R-:W-:Y:S01]  /*33c0*/  IADD3 R88, P2, R10, R90, RZ ;  /* 0x0000005a0a587210 */ /* 0x000fe20007f5e0ff */
[----:B------:R-:W-:Y:S03]  /*33d0*/  BSSY B1, `(.L_x_38) ;  /* 0x0000011000017945 */ /* 0x000fe60003800000 */
[----:B------:R-:W-:Y:S01]  /*33e0*/  IADD3 R78, P4, R7, R8, RZ ;  /* 0x00000008074e7210 */ /* 0x000fe20007f9e0ff */
[----:B------:R-:W-:Y:S01]  /*33f0*/  IMAD.X R89, R11, 0x1, R97, P2 ;  /* 0x000000010b597824 */ /* 0x000fe200010e0661 */
[----:B------:R-:W-:Y:S01]  /*3400*/  ISETP.GT.AND P2, PT, R0, 0x8, P3 ;  /* 0x000000080000780c */ /* 0x000fe20001f44270 */
[----:B------:R-:W-:-:S04]  /*3410*/  IMAD.WIDE.U32 R88, R73, R20, R88 ;  /* 0x0000001449587225 */ /* 0x000fc800078e0058 */
[----:B------:R-:W-:Y:S01]  /*3420*/  IMAD.IADD R89, R93, 0x1, R89 ;  /* 0x000000015d597824 */ /* 0x000fe200078e0259 */
[----:B--2---:R-:W-:-:S04]  /*3430*/  LEA R64, P5, R88, R14, 0x1 ;  /* 0x0000000e58407211 */ /* 0x004fc800078a08ff */
[----:B------:R-:W-:Y:S01]  /*3440*/  LEA.HI.X R65, R88, R15, R89, 0x1, P5 ;  /* 0x0000000f58417211 */ /* 0x000fe200028f0c59 */
[----:B---3--:R-:W-:-:S05]  /*3450*/  HADD2.F32 R21, -RZ, R92.H0_H0 ;  /* 0x2000005cff157230 */ /* 0x008fca0000004100 */
[----:B------:R-:W-:-:S04]  /*3460*/  FMUL R21, R21, R74 ;  /* 0x0000004a15157220 */ /* 0x000fc80000400000 */
[----:B------:R-:W-:Y:S01]  /*3470*/  FFMA R66, R66, R72, R21 ;  /* 0x0000004842427223 */ /* 0x000fe20000000015 */
[----:B------:R-:W-:-:S04]  /*3480*/  SHF.L.U64.HI R21, R4, 0x4, R5 ;  /* 0x0000000404157819 */ /* 0x000fc80000010205 */
[----:B------:R-:W-:Y:S01]  /*3490*/  F2FP.F16.F32.PACK_AB R66, RZ, R66 ;  /* 0x00000042ff42723e */ /* 0x000fe200000000ff */
[----:B0-----:R-:W-:-:S05]  /*34a0*/  IMAD.X R79, R21, 0x1, R9, P4 ;  /* 0x00000001154f7824 */ /* 0x001fca00020e0609 */
[----:B------:R0:W-:Y:S01]  /*34b0*/  @P1 STG.E.U16 desc[UR36][R78.64], R66 ;  /* 0x000000424e001986 */ /* 0x0001e2000c101524 */
[----:B------:R-:W-:Y:S05]  /*34c0*/  @!P2 BRA `(.L_x_39) ;  /* 0x000000000004a947 */ /* 0x000fea0003800000 */
[----:B------:R2:W5:Y:S02]  /*34d0*/  LDG.E.LTC128B.U16 R92, desc[UR36][R64.64+0x2] ;  /* 0x00000224405c7981 */ /* 0x000564000c1e1520 */
.L_x_39:
[----:B------:R-:W-:Y:S05]  /*34e0*/  BSYNC B1 ;  /* 0x0000000000017941 */ /* 0x000fea0003800000 */
.L_x_38:
[----:B-----5:R-:W-:Y:S01]  /*34f0*/  HADD2.F32 R89, -RZ, R92.H0_H0 ;  /* 0x2000005cff597230 */ /* 0x020fe20000004100 */
[----:B------:R-:W-:Y:S01]  /*3500*/  ISETP.GT.AND P1, PT, R6, 0x8, PT ;  /* 0x000000080600780c */ /* 0x000fe20003f24270 */
[----:B------:R-:W-:Y:S01]  /*3510*/  BSSY B1, `(.L_x_40) ;  /* 0x000000c000017945 */ /* 0x000fe20003800000 */
[----:B------:R-:W-:Y:S02]  /*3520*/  IMAD R91, R81, 0x78, RZ ;  /* 0x00000078515b7824 */ /* 0x000fe400078e02ff */
[----:B0-----:R-:W-:Y:S01]  /*3530*/  FMUL R66, R89, R74 ;  /* 0x0000004a59427220 */ /* 0x001fe20000400000 */
[----:B------:R-:W-:-:S03]  /*3540*/  ISETP.GT.AND P4, PT, R0, RZ, P1 ;  /* 0x000000ff0000720c */ /* 0x000fc60000f84270 */
[----:B------:R-:W-:Y:S01]  /*3550*/  FFMA R66, R67, R72, R66 ;  /* 0x0000004843427223 */ /* 0x000fe20000000042 */
[----:B------:R-:W-:-:S04]  /*3560*/  IMAD.MOV.U32 R67, RZ, RZ, R97 ;  /* 0x000000ffff437224 */ /* 0x000fc800078e0061 */
[----:B------:R-:W-:-:S04]  /*3570*/  F2FP.F16.F32.PACK_AB R66, RZ, R66 ;  /* 0x00000042ff42723e */ /* 0x000fc800000000ff */
[----:B------:R-:W-:Y:S01]  /*3580*/  PRMT R88, R66, 0x7610, R88 ;  /* 0x0000761042587816 */ /* 0x000fe20000000058 */
[----:B------:R-:W-:-:S04]  /*3590*/  IMAD.MOV.U32 R66, RZ, RZ, R90 ;  /* 0x000000ffff427224 */ /* 0x000fc800078e005a */
[----:B------:R0:W-:Y:S01]  /*35a0*/  @P2 STG.E.U16 desc[UR36][R78.64+0x2], R88 ;  /* 0x000002584e002986 */ /* 0x0001e2000c101524 */
[----:B------:R-:W-:Y:S05]  /*35b0*/  @!P4 BRA `(.L_x_41) ;  /* 0x000000000004c947 */ /* 0x000fea0003800000 */
[----:B------:R3:W5:Y:S02]  /*35c0*/  LDG.E.LTC128B.U16 R92, desc[UR36][R12.64+0x10] ;  /* 0x000010240c5c7981 */ /* 0x000764000c1e1520 */
.L_x_41:
[----:B------:R-:W-:Y:S05]  /*35d0*/  BSYNC B1 ;  /* 0x0000000000017941 */ /* 0x000fea0003800000 */
.L_x_40:
[----:B-----5:R-:W-:Y:S01]  /*35e0*/  HADD2.F32 R81, -RZ, R92.H0_H0 ;  /* 0x2000005cff517230 */ /* 0x020fe20000004100 */
[----:B------:R-:W-:Y:S01]  /*35f0*/  BSSY B1, `(.L_x_42) ;  /* 0x000000d000017945 */ /* 0x000fe20003800000 */
[----:B------:R-:W-:-:S04]  /*3600*/  IMAD.WIDE.U32 R66, R80, 0x78, R66 ;  /* 0x0000007850427825 */ /* 0x000fc800078e0042 */
[----:B------:R-:W-:Y:S01]  /*3610*/  FMUL R81, R81, R74 ;  /* 0x0000004a51517220 */ /* 0x000fe20000400000 */
[----:B------:R-:W-:Y:S01]  /*3620*/  IMAD.IADD R97, R67, 0x1, R91 ;  /* 0x0000000143617824 */ /* 0x000fe200078e025b */
[----:B0-----:R-:W-:Y:S02]  /*3630*/  IADD3 R88, P2, P5, R86, R66, R82 ;  /* 0x0000004256587210 */ /* 0x001fe40007d5e052 */
[----:B------:R-:W-:Y:S02]  /*3640*/  FFMA R81, R68, R72, R81 ;  /* 0x0000004844517223 */ /* 0x000fe40000000051 */
[----:B------:R-:W-:Y:S02]  /*3650*/  IADD3.X R89, R85, R97, R83, P2, P5 ;  /* 0x0000006155597210 */ /* 0x000fe400017ea453 */
[----:B------:R-:W-:Y:S02]  /*3660*/  ISETP.GT.AND P2, PT, R6, 0x9, PT ;  /* 0x000000090600780c */ /* 0x000fe40003f44270 */
[----:B------:R-:W-:-:S02]  /*3670*/  F2FP.F16.F32.PACK_AB R81, RZ, R81 ;  /* 0x00000051ff51723e */ /* 0x000fc400000000ff */
[----:B------:R-:W-:-:S03]  /*3680*/  ISETP.GT.AND P5, PT, R0, RZ, P2 ;  /* 0x000000ff0000720c */ /* 0x000fc600017a4270 */
[----:B------:R0:W-:Y:S10]  /*3690*/  @P4 STG.E.U16 desc[UR36][R8.64+0x10], R81 ;  /* 0x0000105108004986 */ /* 0x0001f4000c101524 */
[----:B------:R-:W-:Y:S05]  /*36a0*/  @!P5 BRA `(.L_x_43) ;  /* 0x000000000004d947 */ /* 0x000fea0003800000 */
[----:B------:R4:W5:Y:S02]  /*36b0*/  LDG.E.LTC128B.U16 R92, desc[UR36][R12.64+0x12] ;  /* 0x000012240c5c7981 */ /* 0x000964000c1e1520 */
.L_x_43:
[----:B------:R-:W-:Y:S05]  /*36c0*/  BSYNC B1 ;  /* 0x0000000000017941 */ /* 0x000fea0003800000 */
.L_x_42:
[----:B0----5:R-:W-:Y:S01]  /*36d0*/  HADD2.F32 R81, -RZ, R92.H0_H0 ;  /* 0x2000005cff517230 */ /* 0x021fe20000004100 */
[----:B------:R-:W-:Y:S01]  /*36e0*/  ISETP.GT.AND P4, PT, R0, 0x8, P1 ;  /* 0x000000080000780c */ /* 0x000fe20000f84270 */
[----:B------:R-:W-:Y:S03]  /*36f0*/  BSSY B1, `(.L_x_44) ;  /* 0x0000007000017945 */ /* 0x000fe60003800000 */
[----:B------:R-:W-:-:S04]  /*3700*/  FMUL R68, R81, R74 ;  /* 0x0000004a51447220 */ /* 0x000fc80000400000 */
[----:B------:R-:W-:-:S05]  /*3710*/  FFMA R68, R69, R72, R68 ;  /* 0x0000004845447223 */ /* 0x000fca0000000044 */
[----:B------:R-:W-:-:S05]  /*3720*/  F2FP.F16.F32.PACK_AB R68, RZ, R68 ;  /* 0x00000044ff44723e */ /* 0x000fca00000000ff */
[----:B------:R0:W-:Y:S01]  /*3730*/  @P5 STG.E.U16 desc[UR36][R8.64+0x12], R68 ;  /* 0x0000124408005986 */ /* 0x0001e2000c101524 */
[----:B------:R-:W-:Y:S05]  /*3740*/  @!P4 BRA `(.L_x_45) ;  /* 0x000000000004c947 */ /* 0x000fea0003800000 */
[----:B------:R0:W5:Y:S02]  /*3750*/  LDG.E.LTC128B.U16 R92, desc[UR36][R64.64+0x10] ;  /* 0x00001024405c7981 */ /* 0x000164000c1e1520 */
.L_x_45:
[----:B------:R-:W-:Y:S05]  /*3760*/  BSYNC B1 ;  /* 0x0000000000017941 */ /* 0x000fea0003800000 */
.L_x_44:
[----:B-----5:R-:W-:Y:S01]  /*3770*/  HADD2.F32 R69, -RZ, R92.H0_H0 ;  /* 0x2000005cff457230 */ /* 0x020fe20000004100 */
        /* <DEDUP_REMOVED lines=8> */
.L_x_47:
[----:B------:R-:W-:Y:S05]  /*3800*/  BSYNC B1 ;  /* 0x0000000000017941 */ /* 0x000fea0003800000 */
.L_x_46:
[----:B-----5:R-:W-:-:S05]  /*3810*/  HADD2.F32 R67, -RZ, R92.H0_H0 ;  /* 0x2000005cff437230 */ /* 0x020fca0000004100 */
[----:B0-----:R-:W-:Y:S01]  /*3820*/  FMUL R68, R67, R74 ;  /* 0x0000004a43447220 */ /* 0x001fe20000400000 */
[----:B------:R-:W-:-:S03]  /*3830*/  IADD3 R67, P4, R86, R66, RZ ;  /* 0x0000004256437210 */ /* 0x000fc60007f9e0ff */
[----:B------:R-:W-:Y:S02]  /*3840*/  FFMA R68, R71, R72, R68 ;  /* 0x0000004847447223 */ /* 0x000fe40000000044 */
[----:B------:R-:W-:Y:S01]  /*3850*/  IMAD.X R84, R97, 0x1, R85, P4 ;  /* 0x0000000161547824 */ /* 0x000fe200020e0655 */
[C---:B------:R-:W-:Y:S02]  /*3860*/  LEA R66, P4, R67.reuse, R14, 0x1 ;  /* 0x0000000e43427211 */ /* 0x040fe400078808ff */
[----:B------:R-:W-:Y:S02]  /*3870*/  F2FP.F16.F32.PACK_AB R68, RZ, R68 ;  /* 0x00000044ff44723e */ /* 0x000fe400000000ff */
[----:B------:R-:W-:Y:S02]  /*3880*/  LEA.HI.X R67, R67, R15, R84, 0x1, P4 ;  /* 0x0000000f43437211 */ /* 0x000fe400020f0c54 */
[----:B------:R-:W-:-:S05]  /*3890*/  PRMT R69, R68, 0x7610, R69 ;  /* 0x0000761044457816 */ /* 0x000fca0000000045 */
[----:B------:R0:W-:Y:S01]  /*38a0*/  @P5 STG.E.U16 desc[UR36][R78.64+0x12], R69 ;  /* 0x000012454e005986 */ /* 0x0001e2000c101524 */
[----:B------:R-:W-:-:S13]  /*38b0*/  ISETP.GT.AND P5, PT, R0, 0x80, P0 ;  /* 0x000000800000780c */ /* 0x000fda00007a4270 */
[----:B------:R1:W2:Y:S01]  /*38c0*/  @P5 LDG.E.LTC128B.U16 R92, desc[UR36][R66.64] ;  /* 0x00000024425c5981 */ /* 0x0002a2000c1e1520 */
[----:B------:R-:W-:Y:S01]  /*38d0*/  IMAD.WIDE.U32 R70, R80, 0x78, R82 ;  /* 0x0000007850467825 */ /* 0x000fe200078e0052 */
[----:B------:R-:W-:Y:S03]  /*38e0*/  BSSY B1, `(.L_x_48) ;  /* 0x0000016000017945 */ /* 0x000fe60003800000 */
[----:B------:R-:W-:Y:S02]  /*38f0*/  IMAD.IADD R85, R91, 0x1, R71 ;  /* 0x000000015b557824 */ /* 0x000fe400078e0247 */
[----:B------:R-:W-:Y:S02]  /*3900*/  IMAD.MOV.U32 R84, RZ, RZ, R70 ;  /* 0x000000ffff547224 */ /* 0x000fe400078e0046 */
[----:B------:R-:W-:Y:S02]  /*3910*/  IMAD R91, R5, 0xf0, RZ ;  /* 0x000000f0055b7824 */ /* 0x000fe400078e02ff */
[----:B0-----:R-:W-:-:S04]  /*3920*/  IMAD.WIDE.U32 R68, R76, R80, R84 ;  /* 0x000000504c447225 */ /* 0x001fc800078e0054 */
[----:B------:R-:W-:Y:S01]  /*3930*/  IMAD.WIDE.U32 R86, R4, 0xf0, R78 ;  /* 0x000000f004567825 */ /* 0x000fe200078e004e */
[----:B------:R-:W-:-:S04]  /*3940*/  IADD3 R68, P4, R10, R68, RZ ;  /* 0x000000440a447210 */ /* 0x000fc80007f9e0ff */
[----:B------:R-:W-:-:S03]  /*3950*/  IADD3.X R69, R11, R95, R69, P4, !PT ;  /* 0x0000005f0b457210 */ /* 0x000fc600027fe445 */
[----:B------:R-:W-:-:S04]  /*3960*/  IMAD.WIDE.U32 R68, R73, R20, R68 ;  /* 0x0000001449447225 */ /* 0x000fc800078e0044 */
[----:B------:R-:W-:Y:S01]  /*3970*/  IMAD.IADD R5, R93, 0x1, R69 ;  /* 0x000000015d057824 */ /* 0x000fe200078e0245 */
[----:B-1----:R-:W-:Y:S01]  /*3980*/  LEA R66, P4, R68, R14, 0x1 ;  /* 0x0000000e44427211 */ /* 0x002fe200078808ff */
[----:B------:R-:W-:-:S03]  /*3990*/  IMAD.IADD R69, R87, 0x1, R91 ;  /* 0x0000000157457824 */ /* 0x000fc600078e025b */
[----:B------:R-:W-:Y:S01]  /*39a0*/  LEA.HI.X R67, R68, R15, R5, 0x1, P4 ;  /* 0x0000000f44437211 */ /* 0x000fe200020f0c05 */
[----:B------:R-:W-:Y:S01]  /*39b0*/  @P5 IMAD.MOV.U32 R68, RZ, RZ, R86 ;  /* 0x000000ffff445224 */ /* 0x000fe200078e0056 */
[----:B------:R-:W-:Y:S01]  /*39c0*/  ISETP.GT.AND P4, PT, R0, 0x80, P3 ;  /* 0x000000800000780c */ /* 0x000fe20001f84270 */
[----:B--2---:R-:W-:-:S05]  /*39d0*/  HADD2.F32 R81, -RZ, R92.H0_H0 ;  /* 0x2000005cff517230 */ /* 0x004fca0000004100 */
[----:B------:R-:W-:-:S04]  /*39e0*/  FMUL R81, R81, R74 ;  /* 0x0000004a51517220 */ /* 0x000fc80000400000 */
[----:B------:R-:W-:-:S05]  /*39f0*/  FFMA R81, R56, R72, R81 ;  /* 0x0000004838517223 */ /* 0x000fca0000000051 */
[----:B------:R-:W-:-:S05]  /*3a00*/  F2FP.F16.F32.PACK_AB R81, RZ, R81 ;  /* 0x00000051ff51723e */ /* 0x000fca00000000ff */
[----:B------:R0:W-:Y:S01]  /*3a10*/  @P5 STG.E.U16 desc[UR36][R68.64], R81 ;  /* 0x0000005144005986 */ /* 0x0001e2000c101524 */
[----:B------:R-:W-:Y:S05]  /*3a20*/  @!P4 BRA `(.L_x_49) ;  /* 0x000000000004c947 */ /* 0x000fea0003800000 */
[----:B------:R1:W5:Y:S02]  /*3a30*/  LDG.E.LTC128B.U16 R92, desc[UR36][R66.64+0x2] ;  /* 0x00000224425c7981 */ /* 0x000364000c1e1520 */
.L_x_49:
[----:B------:R-:W-:Y:S05]  /*3a40*/  BSYNC B1 ;  /* 0x0000000000017941 */ /* 0x000fea0003800000 */
.L_x_48:
[----:B-----5:R-:W-:Y:S01]  /*3a50*/  HADD2.F32 R5, -RZ, R92.H0_H0 ;  /* 0x2000005cff057230 */ /* 0x020fe20000004100 */
[----:B------:R-:W-:Y:S01]  /*3a60*/  IADD3 R70, P5, R82, R70, RZ ;  /* 0x0000004652467210 */ /* 0x000fe20007fbe0ff */
[----:B0-----:R-:W-:Y:S01]  /*3a70*/  @P4 IMAD.MOV.U32 R81, RZ, RZ, R69 ;  /* 0x000000ffff514224 */ /* 0x001fe200078e0045 */
[----:B------:R-:W-:Y:S01]  /*3a80*/  ISETP.GT.AND P0, PT, R0, 0x88, P0 ;  /* 0x000000880000780c */ /* 0x000fe20000704270 */
[----:B------:R-:W-:Y:S01]  /*3a90*/  BSSY B1, `(.L_x_50) ;  /* 0x000000e000017945 */ /* 0x000fe20003800000 */
[----:B------:R-:W-:Y:S01]  /*3aa0*/  FMUL R56, R5, R74 ;  /* 0x0000004a05387220 */ /* 0x000fe20000400000 */
[----:B------:R-:W-:-:S03]  /*3ab0*/  IMAD.X R71, R85, 0x1, R83, P5 ;  /* 0x0000000155477824 */ /* 0x000fc600028e0653 */
[----:B------:R-:W-:Y:S01]  /*3ac0*/  FFMA R56, R57, R72, R56 ;  /* 0x0000004839387223 */ /* 0x000fe20000000038 */
[----:B------:R-:W-:-:S04]  /*3ad0*/  IMAD.WIDE.U32 R76, R76, R80, R70 ;  /* 0x000000504c4c7225 */ /* 0x000fc800078e0046 */
[----:B------:R-:W-:Y:S01]  /*3ae0*/  F2FP.F16.F32.PACK_AB R56, RZ, R56 ;  /* 0x00000038ff38723e */ /* 0x000fe200000000ff */
[----:B------:R-:W-:Y:S01]  /*3af0*/  @P4 IMAD.MOV.U32 R80, RZ, RZ, R86 ;  /* 0x000000ffff504224 */ /* 0x000fe200078e0056 */
[----:B------:R-:W-:Y:S02]  /*3b00*/  IADD3 R70, P5, R10, R76, RZ ;  /* 0x0000004c0a467210 */ /* 0x000fe40007fbe0ff */
[----:B------:R-:W-:-:S05]  /*3b10*/  PRMT R5, R56, 0x7610, R5 ;  /* 0x0000761038057816 */ /* 0x000fca0000000005 */
[----:B------:R0:W-:Y:S01]  /*3b20*/  @P4 STG.E.U16 desc[UR36][R80.64+0x2], R5 ;  /* 0x0000020550004986 */ /* 0x0001e2000c101524 */
[----:B------:R-:W-:-:S04]  /*3b30*/  LEA R56, P4, R88, R14, 0x1 ;  /* 0x0000000e58387211 */ /* 0x000fc800078808ff */
[----:B------:R-:W-:Y:S01]  /*3b40*/  LEA.HI.X R57, R88, R15, R89, 0x1, P4 ;  /* 0x0000000f58397211 */ /* 0x000fe200020f0c59 */
[----:B------:R-:W-:Y:S08]  /*3b50*/  @!P0 BRA `(.L_x_51) ;  /* 0x0000000000048947 */ /* 0x000ff00003800000 */
[----:B------:R2:W5:Y:S02]  /*3b60*/  LDG.E.LTC128B.U16 R92, desc[UR36][R56.64] ;  /* 0x00000024385c7981 */ /* 0x000564000c1e1520 */
.L_x_51:
[----:B------:R-:W-:Y:S05]  /*3b70*/  BSYNC B1 ;  /* 0x0000000000017941 */ /* 0x000fea0003800000 */
.L_x_50:
[----:B0----5:R-:W-:Y:S01]  /*3b80*/  HADD2.F32 R5, -RZ, R92.H0_H0 ;  /* 0x2000005cff057230 */ /* 0x021fe20000004100 */
[----:B------:R-:W-:Y:S01]  /*3b90*/  IADD3 R10, P4, R7, R86, RZ ;  /* 0x00000056070a7210 */ /* 0x000fe20007f9e0ff */
[----:B------:R-:W-:Y:S01]  /*3ba0*/  BSSY B1, `(.L_x_52) ;  /* 0x000000e000017945 */ /* 0x000fe20003800000 */
[----:B------:R-:W-:Y:S02]  /*3bb0*/  IADD3.X R71, R11, R95, R77, P5, !PT ;  /* 0x0000005f0b477210 */ /* 0x000fe40002ffe44d */
[----:B------:R-:W-:Y:S01]  /*3bc0*/  FMUL R5, R5, R74 ;  /* 0x0000004a05057220 */ /* 0x000fe20000400000 */
[----:B------:R-:W-:Y:S01]  /*3bd0*/  IMAD.X R11, R69, 0x1, R21, P4 ;  /* 0x00000001450b7824 */ /* 0x000fe200020e0615 */
[----:B------:R-:W-:Y:S01]  /*3be0*/  ISETP.GT.AND P3, PT, R0, 0x88, P3 ;  /* 0x000000880000780c */ /* 0x000fe20001f64270 */
[----:B--2---:R-:W-:-:S04]  /*3bf0*/  IMAD.WIDE.U32 R56, R73, R20, R70 ;  /* 0x0000001449387225 */ /* 0x004fc800078e0046 */
[----:B------:R-:W-:Y:S01]  /*3c00*/  FFMA R5, R58, R72, R5 ;  /* 0x000000483a057223 */ /* 0x000fe20000000005 */
[----:B------:R-:W-:Y:S01]  /*3c10*/  IMAD.IADD R20, R93, 0x1, R57 ;  /* 0x000000015d147824 */ /* 0x000fe200078e0239 */
[----:B------:R-:W-:-:S03]  /*3c20*/  LEA R14, P5, R56, R14, 0x1 ;  /* 0x0000000e380e7211 */ /* 0x000fc600078a08ff */
[----:B------:R-:W-:Y:S02]  /*3c30*/  F2FP.F16.F32.PACK_AB R5, RZ, R5 ;  /* 0x00000005ff05723e */ /* 0x000fe400000000ff */
[----:B------:R-:W-:-:S03]  /*3c40*/  LEA.HI.X R15, R56, R15, R20, 0x1, P5 ;  /* 0x0000000f380f7211 */ /* 0x000fc600028f0c14 */
[----:B------:R0:W-:Y:S01]  /*3c50*/  @P0 STG.E.U16 desc[UR36][R10.64], R5 ;  /* 0x000000050a000986 */ /* 0x0001e2000c101524 */
[----:B------:R-:W-:Y:S05]  /*3c60*/  @!P3 BRA `(.L_x_53) ;  /* 0x000000000004b947 */ /* 0x000fea0003800000 */
[----:B------:R2:W5:Y:S02]  /*3c70*/  LDG.E.LTC128B.U16 R92, desc[UR36][R14.64+0x2] ;  /* 0x000002240e5c7981 */ /* 0x000564000c1e1520 */
.L_x_53:
[----:B------:R-:W-:Y:S05]  /*3c80*/  BSYNC B1 ;  /* 0x0000000000017941 */ /* 0x000fea0003800000 */
.L_x_52:
        /* <DEDUP_REMOVED lines=9> */
.L_x_55:
[----:B------:R-:W-:Y:S05]  /*3d20*/  BSYNC B1 ;  /* 0x0000000000017941 */ /* 0x000fea0003800000 */
.L_x_54:
[----:B-----5:R-:W-:Y:S01]  /*3d30*/  HADD2.F32 R5, -RZ, R92.H0_H0 ;  /* 0x2000005cff057230 */ /* 0x020fe20000004100 */
[----:B------:R-:W-:Y:S01]  /*3d40*/  ISETP.GT.AND P3, PT, R0, 0x80, P2 ;  /* 0x000000800000780c */ /* 0x000fe20001764270 */
[----:B------:R-:W-:Y:S01]  /*3d50*/  @P0 IMAD.MOV.U32 R56, RZ, RZ, R86 ;  /* 0x000000ffff380224 */ /* 0x000fe200078e0056 */
[----:B------:R-:W-:Y:S01]  /*3d60*/  BSSY B1, `(.L_x_56) ;  /* 0x0000008000017945 */ /* 0x000fe20003800000 */
[----:B------:R-:W-:Y:S02]  /*3d70*/  @P0 IMAD.MOV.U32 R57, RZ, RZ, R69 ;  /* 0x000000ffff390224 */ /* 0x000fe400078e0045 */
[----:B------:R-:W-:-:S04]  /*3d80*/  FMUL R5, R5, R74 ;  /* 0x0000004a05057220 */ /* 0x000fc80000400000 */
[----:B------:R-:W-:-:S05]  /*3d90*/  FFMA R5, R60, R72, R5 ;  /* 0x000000483c057223 */ /* 0x000fca0000000005 */
[----:B------:R-:W-:-:S05]  /*3da0*/  F2FP.F16.F32.PACK_AB R5, RZ, R5 ;  /* 0x00000005ff05723e */ /* 0x000fca00000000ff */
[----:B------:R0:W-:Y:S01]  /*3db0*/  @P0 STG.E.U16 desc[UR36][R56.64+0x10], R5 ;  /* 0x0000100538000986 */ /* 0x0001e2000c101524 */
[----:B------:R-:W-:Y:S05]  /*3dc0*/  @!P3 BRA `(.L_x_57) ;  /* 0x000000000004b947 */ /* 0x000fea0003800000 */
[----:B------:R0:W5:Y:S02]  /*3dd0*/  LDG.E.LTC128B.U16 R92, desc[UR36][R66.64+0x12] ;  /* 0x00001224425c7981 */ /* 0x000164000c1e1520 */
.L_x_57:
[----:B------:R-:W-:Y:S05]  /*3de0*/  BSYNC B1 ;  /* 0x0000000000017941 */ /* 0x000fea0003800000 */
.L_x_56:
[----:B0----5:R-:W-:Y:S01]  /*3df0*/  HADD2.F32 R5, -RZ, R92.H0_H0 ;  /* 0x2000005cff057230 */ /* 0x021fe20000004100 */
[----:B------:R-:W-:Y:S01]  /*3e00*/  ISETP.GT.AND P1, PT, R0, 0x88, P1 ;  /* 0x000000880000780c */ /* 0x000fe20000f24270 */
[----:B------:R-:W-:Y:S01]  /*3e10*/  @P3 IMAD.MOV.U32 R68, RZ, RZ, R86 ;  /* 0x000000ffff443224 */ /* 0x000fe200078e0056 */
[----:B------:R-:W-:Y:S02]  /*3e20*/  BSSY B1, `(.L_x_58) ;  /* 0x0000007000017945 */ /* 0x000fe40003800000 */
[----:B------:R-:W-:-:S04]  /*3e30*/  FMUL R20, R5, R74 ;  /* 0x0000004a05147220 */ /* 0x000fc80000400000 */
[----:B------:R-:W-:-:S05]  /*3e40*/  FFMA R20, R61, R72, R20 ;  /* 0x000000483d147223 */ /* 0x000fca0000000014 */
[----:B------:R-:W-:-:S05]  /*3e50*/  F2FP.F16.F32.PACK_AB R20, RZ, R20 ;  /* 0x00000014ff14723e */ /* 0x000fca00000000ff */
[----:B------:R0:W-:Y:S01]  /*3e60*/  @P3 STG.E.U16 desc[UR36][R68.64+0x12], R20 ;  /* 0x0000121444003986 */ /* 0x0001e2000c101524 */
[----:B------:R-:W-:Y:S05]  /*3e70*/  @!P1 BRA `(.L_x_59) ;  /* 0x0000000000049947 */ /* 0x000fea0003800000 */
[----:B------:R0:W5:Y:S02]  /*3e80*/  LDG.E.LTC128B.U16 R92, desc[UR36][R14.64+0x10] ;  /* 0x000010240e5c7981 */ /* 0x000164000c1e1520 */
.L_x_59:
[----:B------:R-:W-:Y:S05]  /*3e90*/  BSYNC B1 ;  /* 0x0000000000017941 */ /* 0x000fea0003800000 */
.L_x_58:
        /* <DEDUP_REMOVED lines=9> */
.L_x_61:
[----:B------:R-:W-:Y:S05]  /*3f30*/  BSYNC B1 ;  /* 0x0000000000017941 */ /* 0x000fea0003800000 */
.L_x_60:
[----:B0----5:R-:W-:Y:S01]  /*3f40*/  HADD2.F32 R5, -RZ, R92.H0_H0 ;  /* 0x2000005cff057230 */ /* 0x021fe20000004100 */
[----:B------:R-:W-:Y:S01]  /*3f50*/  ISETP.GT.AND P3, PT, R6, 0x10, PT ;  /* 0x000000100600780c */ /* 0x000fe20003f64270 */
[----:B------:R-:W-:Y:S03]  /*3f60*/  BSSY B1, `(.L_x_62) ;  /* 0x0000008000017945 */ /* 0x000fe60003800000 */
[----:B------:R-:W-:Y:S01]  /*3f70*/  FMUL R20, R5, R74 ;  /* 0x0000004a05147220 */ /* 0x000fe20000400000 */
[----:B------:R-:W-:-:S03]  /*3f80*/  ISETP.GT.AND P0, PT, R0, RZ, P3 ;  /* 0x000000ff0000720c */ /* 0x000fc60001f04270 */
[----:B------:R-:W-:-:S05]  /*3f90*/  FFMA R20, R63, R72, R20 ;  /* 0x000000483f147223 */ /* 0x000fca0000000014 */
[----:B------:R-:W-:-:S05]  /*3fa0*/  F2FP.F16.F32.PACK_AB R20, RZ, R20 ;  /* 0x00000014ff14723e */ /* 0x000fca00000000ff */
[----:B------:R0:W-:Y:S01]  /*3fb0*/  @P2 STG.E.U16 desc[UR36][R10.64+0x12], R20 ;  /* 0x000012140a002986 */ /* 0x0001e2000c101524 */
[----:B------:R-:W-:Y:S05]  /*3fc0*/  @!P0 BRA `(.L_x_63) ;  /* 0x0000000000048947 */ /* 0x000fea0003800000 */
[----:B------:R0:W5:Y:S02]  /*3fd0*/  LDG.E.LTC128B.U16 R92, desc[UR36][R12.64+0x20] ;  /* 0x000020240c5c7981 */ /* 0x000164000c1e1520 */
.L_x_63:
[----:B------:R-:W-:Y:S05]  /*3fe0*/  BSYNC B1 ;  /* 0x0000000000017941 */ /* 0x000fea0003800000 */
.L_x_62:
[----:B-----5:R-:W-:Y:S01]  /*3ff0*/  HADD2.F32 R5, -RZ, R92.H0_H0 ;  /* 0x2000005cff057230 */ /* 0x020fe20000004100 */
        /* <DEDUP_REMOVED lines=9> */
.L_x_65:
[----:B------:R-:W-:Y:S05]  /*4090*/  BSYNC B1 ;  /* 0x0000000000017941 */ /* 0x000fea0003800000 */
.L_x_64:
        /* <DEDUP_REMOVED lines=9> */
.L_x_67:
[----:B------:R-:W-:Y:S05]  /*4130*/  BSYNC B1 ;  /* 0x0000000000017941 */ /* 0x000fea0003800000 */
.L_x_66:
        /* <DEDUP_REMOVED lines=9> */
.L_x_69:
[----:B------:R-:W-:Y:S05]  /*41d0*/  BSYNC B1 ;  /* 0x0000000000017941 */ /* 0x000fea0003800000 */
.L_x_68:
        /* <DEDUP_REMOVED lines=10> */
.L_x_71:
[----:B------:R-:W-:Y:S05]  /*4280*/  BSYNC B1 ;  /* 0x0000000000017941 */ /* 0x000fea0003800000 */
.L_x_70:
        /* <DEDUP_REMOVED lines=10> */
.L_x_73:
[----:B------:R-:W-:Y:S05]  /*4330*/  BSYNC B1 ;  /* 0x0000000000017941 */ /* 0x000fea0003800000 */
.L_x_72:
        /* <DEDUP_REMOVED lines=9> */
.L_x_75:
[----:B------:R-:W-:Y:S05]  /*43d0*/  BSYNC B1 ;  /* 0x0000000000017941 */ /* 0x000fea0003800000 */
.L_x_74:
        /* <DEDUP_REMOVED lines=9> */
.L_x_77:
[----:B------:R-:W-:Y:S05]  /*4470*/  BSYNC B1 ;  /* 0x0000000000017941 */ /* 0x000fea0003800000 */
.L_x_76:
        /* <DEDUP_REMOVED lines=9> */
.L_x_79:
[----:B------:R-:W-:Y:S05]  /*4510*/  BSYNC B1 ;  /* 0x0000000000017941 */ /* 0x000fea0003800000 */
.L_x_78:
[----:B-----5:R-:W-:Y:S01]  /*4520*/  HADD2.F32 R5, -RZ, R92.H0_H0 ;  /* 0x2000005cff057230 */ /* 0x020fe20000004100 */
[----:B------:R-:W-:Y:S01]  /*4530*/  ISETP.GT.AND P4, PT, R0, 0x80, P2 ;  /* 0x000000800000780c */ /* 0x000fe20001784270 */
[----:B0-----:R-:W-:Y:S01]  /*4540*/  IMAD.WIDE.U32 R10, R4, 0xf0, R78 ;  /* 0x000000f0040a7825 */ /* 0x001fe200078e004e */
[----:B------:R-:W-:Y:S03]  /*4550*/  BSSY B1, `(.L_x_80) ;  /* 0x000000a000017945 */ /* 0x000fe60003800000 */
[----:B------:R-:W-:-:S04]  /*4560*/  FMUL R5, R5, R74 ;  /* 0x0000004a05057220 */ /* 0x000fc80000400000 */
[----:B------:R-:W-:-:S05]  /*4570*/  FFMA R5, R40, R72, R5 ;  /* 0x0000004828057223 */ /* 0x000fca0000000005 */
[----:B------:R-:W-:Y:S01]  /*4580*/  F2FP.F16.F32.PACK_AB R4, RZ, R5 ;  /* 0x00000005ff04723e */ /* 0x000fe200000000ff */
[----:B------:R-:W-:-:S03]  /*4590*/  IMAD.IADD R5, R91, 0x1, R11 ;  /* 0x000000015b057824 */ /* 0x000fc600078e020b */
[----:B------:R-:W-:Y:S01]  /*45a0*/  PRMT R20, R4, 0x7610, R20 ;  /* 0x0000761004147816 */ /* 0x000fe20000000014 */
[----:B------:R-:W-:-:S05]  /*45b0*/  IMAD.MOV.U32 R4, RZ, RZ, R10 ;  /* 0x000000ffff047224 */ /* 0x000fca00078e000a */
[----:B------:R0:W-:Y:S01]  /*45c0*/  @P5 STG.E.U16 desc[UR36][R4.64+0x20], R20 ;  /* 0x0000201404005986 */ /* 0x0001e2000c101524 */
[----:B------:R-:W-:Y:S05]  /*45d0*/  @!P4 BRA `(.L_x_81) ;  /* 0x000000000004c947 */ /* 0x000fea0003800000 */
[----:B------:R0:W5:Y:S02]  /*45e0*/  LDG.E.LTC128B.U16 R92, desc[UR36][R66.64+0x22] ;  /* 0x00002224425c7981 */ /* 0x000164000c1e1520 */
.L_x_81:
[----:B------:R-:W-:Y:S05]  /*45f0*/  BSYNC B1 ;  /* 0x0000000000017941 */ /* 0x000fea0003800000 */
.L_x_80:
[----:B-----5:R-:W-:Y:S01]  /*4600*/  HADD2.F32 R49, -RZ, R92.H0_H0 ;  /* 0x2000005cff317230 */ /* 0x020fe20000004100 */
[----:B------:R-:W-:Y:S01]  /*4610*/  ISETP.GT.AND P3, PT, R0, 0x88, P3 ;  /* 0x000000880000780c */ /* 0x000fe20001f64270 */
[----:B------:R-:W-:Y:S03]  /*4620*/  BSSY B1, `(.L_x_82) ;  /* 0x0000007000017945 */ /* 0x000fe60003800000 */
[----:B0-----:R-:W-:-:S04]  /*4630*/  FMUL R20, R49, R74 ;  /* 0x0000004a31147220 */ /* 0x001fc80000400000 */
[----:B------:R-:W-:-:S05]  /*4640*/  FFMA R20, R41, R72, R20 ;  /* 0x0000004829147223 */ /* 0x000fca0000000014 */
[----:B------:R-:W-:-:S05]  /*4650*/  F2FP.F16.F32.PACK_AB R20, RZ, R20 ;  /* 0x00000014ff14723e */ /* 0x000fca00000000ff */
[----:B------:R0:W-:Y:S01]  /*4660*/  @P4 STG.E.U16 desc[UR36][R4.64+0x22], R20 ;  /* 0x0000221404004986 */ /* 0x0001e2000c101524 */
[----:B------:R-:W-:Y:S05]  /*4670*/  @!P3 BRA `(.L_x_83) ;  /* 0x000000000004b947 */ /* 0x000fea0003800000 */
[----:B------:R0:W5:Y:S02]  /*4680*/  LDG.E.LTC128B.U16 R92, desc[UR36][R14.64+0x20] ;  /* 0x000020240e5c7981 */ /* 0x000164000c1e1520 */
.L_x_83:
[----:B------:R-:W-:Y:S05]  /*4690*/  BSYNC B1 ;  /* 0x0000000000017941 */ /* 0x000fea0003800000 */
.L_x_82:
[----:B-----5:R-:W-:Y:S01]  /*46a0*/  HADD2.F32 R11, -RZ, R92.H0_H0 ;  /* 0x2000005cff0b7230 */ /* 0x020fe20000004100 */
[----:B------:R-:W-:Y:S01]  /*46b0*/  IADD3 R10, P4, R7, R10, RZ ;  /* 0x0000000a070a7210 */ /* 0x000fe20007f9e0ff */
[----:B------:R-:W-:Y:S01]  /*46c0*/  BSSY B1, `(.L_x_84) ;  /* 0x0000009000017945 */ /* 0x000fe20003800000 */
[----:B------:R-:W-:Y:S02]  /*46d0*/  ISETP.GT.AND P2, PT, R0, 0x88, P2 ;  /* 0x000000880000780c */ /* 0x000fe40001744270 */
[----:B------:R-:W-:-:S04]  /*46e0*/  FMUL R11, R11, R74 ;  /* 0x0000004a0b0b7220 */ /* 0x000fc80000400000 */
[----:B------:R-:W-:-:S05]  /*46f0*/  FFMA R11, R42, R72, R11 ;  /* 0x000000482a0b7223 */ /* 0x000fca000000000b */
[----:B------:R-:W-:Y:S01]  /*4700*/  F2FP.F16.F32.PACK_AB R7, RZ, R11 ;  /* 0x0000000bff07723e */ /* 0x000fe200000000ff */
[----:B------:R-:W-:-:S05]  /*4710*/  IMAD.X R11, R21, 0x1, R5, P4 ;  /* 0x00000001150b7824 */ /* 0x000fca00020e0605 */
[----:B------:R0:W-:Y:S01]  /*4720*/  @P3 STG.E.U16 desc[UR36][R10.64+0x20], R7 ;  /* 0x000020070a003986 */ /* 0x0001e2000c101524 */
[----:B------:R-:W-:Y:S05]  /*4730*/  @!P2 BRA `(.L_x_85) ;  /* 0x000000000004a947 */ /* 0x000fea0003800000 */
[----:B------:R0:W5:Y:S02]  /*4740*/  LDG.E.LTC128B.U16 R92, desc[UR36][R14.64+0x22] ;  /* 0x000022240e5c7981 */ /* 0x000164000c1e1520 */
.L_x_85:
[----:B------:R-:W-:Y:S05]  /*4750*/  BSYNC B1 ;  /* 0x0000000000017941 */ /* 0x000fea0003800000 */
.L_x_84:
        /* <DEDUP_REMOVED lines=9> */
.L_x_87:
[----:B------:R-:W-:Y:S05]  /*47f0*/  BSYNC B1 ;  /* 0x0000000000017941 */ /* 0x000fea0003800000 */
.L_x_86:
        /* <DEDUP_REMOVED lines=9> */
.L_x_89:
[----:B------:R-:W-:Y:S05]  /*4890*/  BSYNC B1 ;  /* 0x0000000000017941 */ /* 0x000fea0003800000 */
.L_x_88:
        /* <DEDUP_REMOVED lines=9> */
.L_x_91:
[----:B------:R-:W-:Y:S05]  /*4930*/  BSYNC B1 ;  /* 0x0000000000017941 */ /* 0x000fea0003800000 */
.L_x_90:
        /* <DEDUP_REMOVED lines=9> */
.L_x_93:
[----:B------:R-:W-:Y:S05]  /*49d0*/  BSYNC B1 ;  /* 0x0000000000017941 */ /* 0x000fea0003800000 */
.L_x_92:
        /* <DEDUP_REMOVED lines=10> */
.L_x_95:
[----:B------:R-:W-:Y:S05]  /*4a80*/  BSYNC B1 ;  /* 0x0000000000017941 */ /* 0x000fea0003800000 */
.L_x_94:
        /* <DEDUP_REMOVED lines=10> */
.L_x_97:
[----:B------:R-:W-:Y:S05]  /*4b30*/  BSYNC B1 ;  /* 0x0000000000017941 */ /* 0x000fea0003800000 */
.L_x_96:
        /* <DEDUP_REMOVED lines=9> */
.L_x_99:
[----:B------:R-:W-:Y:S05]  /*4bd0*/  BSYNC B1 ;  /* 0x0000000000017941 */ /* 0x000fea0003800000 */
.L_x_98:
        /* <DEDUP_REMOVED lines=9> */
.L_x_101:
[----:B------:R-:W-:Y:S05]  /*4c70*/  BSYNC B1 ;  /* 0x0000000000017941 */ /* 0x000fea0003800000 */
.L_x_100:
        /* <DEDUP_REMOVED lines=10> */
.L_x_103:
[----:B------:R-:W-:Y:S05]  /*4d20*/  BSYNC B1 ;  /* 0x0000000000017941 */ /* 0x000fea0003800000 */
.L_x_102:
        /* <DEDUP_REMOVED lines=10> */
.L_x_105:
[----:B------:R-:W-:Y:S05]  /*4dd0*/  BSYNC B1 ;  /* 0x0000000000017941 */ /* 0x000fea0003800000 */
.L_x_104:
        /* <DEDUP_REMOVED lines=9> */
.L_x_107:
[----:B------:R-:W-:Y:S05]  /*4e70*/  BSYNC B1 ;  /* 0x0000000000017941 */ /* 0x000fea0003800000 */
.L_x_106:
        /* <DEDUP_REMOVED lines=9> */
.L_x_109:
[----:B------:R-:W-:Y:S05]  /*4f10*/  BSYNC B1 ;  /* 0x0000000000017941 */ /* 0x000fea0003800000 */
.L_x_108:
        /* <DEDUP_REMOVED lines=9> */
.L_x_111:
[----:B------:R-:W-:Y:S05]  /*4fb0*/  BSYNC B1 ;  /* 0x0000000000017941 */ /* 0x000fea0003800000 */
.L_x_110:
        /* <DEDUP_REMOVED lines=9> */
.L_x_113:
[----:B------:R-:W-:Y:S05]  /*5050*/  BSYNC B1 ;  /* 0x0000000000017941 */ /* 0x000fea0003800000 */
.L_x_112:
        /* <DEDUP_REMOVED lines=9> */
.L_x_115:
[----:B------:R-:W-:Y:S05]  /*50f0*/  BSYNC B1 ;  /* 0x0000000000017941 */ /* 0x000fea0003800000 */
.L_x_114:
        /* <DEDUP_REMOVED lines=9> */
.L_x_117:
[----:B------:R-:W-:Y:S05]  /*5190*/  BSYNC B1 ;  /* 0x0000000000017941 */ /* 0x000fea0003800000 */
.L_x_116:
        /* <DEDUP_REMOVED lines=9> */
.L_x_119:
[----:B------:R-:W-:Y:S05]  /*5230*/  BSYNC B1 ;  /* 0x0000000000017941 */ /* 0x000fea0003800000 */
.L_x_118:
        /* <DEDUP_REMOVED lines=9> */
.L_x_121:
[----:B------:R-:W-:Y:S05]  /*52d0*/  BSYNC B1 ;  /* 0x0000000000017941 */ /* 0x000fea0003800000 */
.L_x_120:
        /* <DEDUP_REMOVED lines=9> */
.L_x_123:
[----:B------:R-:W-:Y:S05]  /*5370*/  BSYNC B1 ;  /* 0x0000000000017941 */ /* 0x000fea0003800000 */
.L_x_122:
        /* <DEDUP_REMOVED lines=9> */
.L_x_125:
[----:B------:R-:W-:Y:S05]  /*5410*/  BSYNC B1 ;  /* 0x0000000000017941 */ /* 0x000fea0003800000 */
.L_x_124:
[----:B------:R-:W-:Y:S05]  /*5420*/  @!P0 BRA `(.L_x_126) ;  /* 0x0000000c00a08947 */ /* 0x000fea0003800000 */
[----:B0----5:R-:W-:-:S05]  /*5430*/  HADD2.F32 R5, -RZ, R92.H0_H0 ;  /* 0x2000005cff057230 */ /* 0x021fca0000004100 */
[----:B------:R-:W-:-:S04]  /*5440*/  FMUL R0, R5, R74 ;  /* 0x0000004a05007220 */ /* 0x000fc80000400000 */
[----:B------:R-:W-:-:S05]  /*5450*/  FFMA R0, R31, R72, R0 ;  /* 0x000000481f007223 */ /* 0x000fca0000000000 */
[----:B------:R-:W-:-:S05]  /*5460*/  F2FP.F16.F32.PACK_AB R0, RZ, R0 ;  /* 0x00000000ff00723e */ /* 0x000fca00000000ff */
[----:B------:R0:W-:Y:S01]  /*5470*/  STG.E.U16 desc[UR36][R10.64+0x52], R0 ;  /* 0x000052000a007986 */ /* 0x0001e2000c101524 */
[----:B------:R-:W-:Y:S05]  /*5480*/  BRA `(.L_x_126) ;  /* 0x0000000c00887947 */ /* 0x000fea0003800000 */
.L_x_35:
[----:B------:R-:W-:Y:S01]  /*5490*/  ULDC.64 UR4, c[0x0][0x5c0] ;  /* 0x0001700000047ab9 */ /* 0x000fe20000000a00 */
[-C--:B------:R-:W-:Y:S01]  /*54a0*/  FMUL R64, R64, R72.reuse ;  /* 0x0000004840407220 */ /* 0x080fe20000400000 */
[----:B------:R-:W-:Y:S01]  /*54b0*/  LEA R8, P2, R82, UR4, 0x1 ;  /* 0x0000000452087c11 */ /* 0x000fe2000f8408ff */
[----:B------:R-:W-:Y:S01]  /*54c0*/  IMAD.SHL.U32 R73, R4, 0x10, RZ ;  /* 0x0000001004497824 */ /* 0x000fe200078e00ff */
[----:B------:R-:W-:Y:S01]  /*54d0*/  ISETP.GT.AND P3, PT, R6, 0x1, PT ;  /* 0x000000010600780c */ /* 0x000fe20003f64270 */
[----:B------:R-:W-:Y:S01]  /*54e0*/  FMUL R65, R65, R72 ;  /* 0x0000004841417220 */ /* 0x000fe20000400000 */
[----:B------:R-:W-:Y:S01]  /*54f0*/  F2FP.F16.F32.PACK_AB R64, RZ, R64 ;  /* 0x00000040ff40723e */ /* 0x000fe200000000ff */
[-C--:B------:R-:W-:Y:S01]  /*5500*/  FMUL R67, R67, R72.reuse ;  /* 0x0000004843437220 */ /* 0x080fe20000400000 */
[----:B------:R-:W-:Y:S01]  /*5510*/  LEA.HI.X R9, R82, UR5, R89, 0x1, P2 ;  /* 0x0000000552097c11 */ /* 0x000fe200090f0c59 */
[-C--:B------:R-:W-:Y:S01]  /*5520*/  FMUL R66, R66, R72.reuse ;  /* 0x0000004842427220 */ /* 0x080fe20000400000 */
[----:B------:R-:W-:Y:S01]  /*5530*/  ISETP.GT.AND P2, PT, R0, RZ, P3 ;  /* 0x000000ff0000720c */ /* 0x000fe20001f44270 */
[-C--:B------:R-:W-:Y:S01]  /*5540*/  FMUL R69, R69, R72.reuse ;  /* 0x0000004845457220 */ /* 0x080fe20000400000 */
[----:B------:R-:W-:Y:S01]  /*5550*/  SHF.L.U64.HI R7, R4, 0x4, R5 ;  /* 0x0000000404077819 */ /* 0x000fe20000010205 */
[----:B------:R-:W-:Y:S01]  /*5560*/  @P1 STG.E.U16 desc[UR36][R8.64], R64 ;  /* 0x0000004008001986 */ /* 0x000fe2000c101524 */
[----:B------:R-:W-:Y:S01]  /*5570*/  ISETP.GT.AND P1, PT, R0, 0x8, P3 ;  /* 0x000000080000780c */ /* 0x000fe20001f24270 */
[----:B------:R-:W-:Y:S01]  /*5580*/  FMUL R68, R68, R72 ;  /* 0x0000004844447220 */ /* 0x000fe20000400000 */
[----:B------:R-:W-:Y:S01]  /*5590*/  IADD3 R14, P4, R73, R8, RZ ;  /* 0x00000008490e7210 */ /* 0x000fe20007f9e0ff */
[-C--:B------:R-:W-:Y:S01]  /*55a0*/  FMUL R71, R71, R72.reuse ;  /* 0x0000004847477220 */ /* 0x080fe20000400000 */
[----:B------:R-:W-:Y:S01]  /*55b0*/  F2FP.F16.F32.PACK_AB R65, RZ, R65 ;  /* 0x00000041ff41723e */ /* 0x000fe200000000ff */
[----:B------:R-:W-:Y:S01]  /*55c0*/  FMUL R70, R70, R72 ;  /* 0x0000004846467220 */ /* 0x000fe20000400000 */
[----:B------:R-:W-:Y:S01]  /*55d0*/  F2FP.F16.F32.PACK_AB R67, RZ, R67 ;  /* 0x00000043ff43723e */ /* 0x000fe200000000ff */
[----:B------:R-:W-:Y:S01]  /*55e0*/  IMAD.X R15, R7, 0x1, R9, P4 ;  /* 0x00000001070f7824 */ /* 0x000fe200020e0609 */
[----:B------:R-:W-:Y:S01]  /*55f0*/  ISETP.GT.AND P5, PT, R0, 0x8, P0 ;  /* 0x000000080000780c */ /* 0x000fe200007a4270 */
[----:B------:R-:W-:Y:S01]  /*5600*/  @P2 STG.E.U16 desc[UR36][R8.64+0x2], R65 ;  /* 0x0000024108002986 */ /* 0x000fe2000c101524 */
[----:B------:R-:W-:Y:S01]  /*5610*/  F2FP.F16.F32.PACK_AB R66, RZ, R66 ;  /* 0x00000042ff42723e */ /* 0x000fe200000000ff */
[----:B------:R-:W-:Y:S01]  /*5620*/  FMUL R56, R56, R72 ;  /* 0x0000004838387220 */ /* 0x000fe20000400000 */
[C---:B------:R-:W-:Y:S01]  /*5630*/  ISETP.GT.AND P2, PT, R6.reuse, 0x8, PT ;  /* 0x000000080600780c */ /* 0x040fe20003f44270 */
[----:B------:R-:W-:Y:S01]  /*5640*/  @P1 STG.E.U16 desc[UR36][R14.64+0x2], R67 ;  /* 0x000002430e001986 */ /* 0x000fe2000c101524 */
[----:B------:R-:W-:Y:S01]  /*5650*/  ISETP.GT.AND P1, PT, R6, 0x9, PT ;  /* 0x000000090600780c */ /* 0x000fe20003f24270 */
[----:B------:R-:W-:Y:S01]  /*5660*/  IMAD R5, R5, 0xf0, RZ ;  /* 0x000000f005057824 */ /* 0x000fe200078e02ff */
[----:B------:R-:W-:Y:S01]  /*5670*/  F2FP.F16.F32.PACK_AB R69, RZ, R69 ;  /* 0x00000045ff45723e */ /* 0x000fe200000000ff */
[----:B------:R-:W-:Y:S01]  /*5680*/  IMAD.WIDE.U32 R10, R4, 0xf0, R14 ;  /* 0x000000f0040a7825 */ /* 0x000fe200078e000e */
[----:B------:R-:W-:-:S03]  /*5690*/  ISETP.GT.AND P4, PT, R0, RZ, P1 ;  /* 0x000000ff0000720c */ /* 0x000fc60000f84270 */
[----:B------:R-:W-:Y:S01]  /*56a0*/  FMUL R57, R57, R72 ;  /* 0x0000004839397220 */ /* 0x000fe20000400000 */
[----:B------:R-:W-:Y:S01]  /*56b0*/  F2FP.F16.F32.PACK_AB R68, RZ, R68 ;  /* 0x00000044ff44723e */ /* 0x000fe200000000ff */
[----:B------:R-:W-:Y:S01]  /*56c0*/  @P5 STG.E.U16 desc[UR36][R14.64], R66 ;  /* 0x000000420e005986 */ /* 0x000fe2000c101524 */
[----:B------:R-:W-:Y:S01]  /*56d0*/  ISETP.GT.AND P5, PT, R0, RZ, P2 ;  /* 0x000000ff0000720c */ /* 0x000fe200017a4270 */
[----:B------:R-:W-:Y:S01]  /*56e0*/  IMAD.IADD R11, R5, 0x1, R11 ;  /* 0x00000001050b7824 */ /* 0x000fe200078e020b */
[----:B------:R-:W-:Y:S01]  /*56f0*/  F2FP.F16.F32.PACK_AB R71, RZ, R71 ;  /* 0x00000047ff47723e */ /* 0x000fe200000000ff */
[----:B------:R-:W-:Y:S01]  /*5700*/  FMUL R58, R58, R72 ;  /* 0x000000483a3a7220 */ /* 0x000fe20000400000 */
[----:B------:R-:W-:Y:S01]  /*5710*/  F2FP.F16.F32.PACK_AB R70, RZ, R70 ;  /* 0x00000046ff46723e */ /* 0x000fe200000000ff */
[----:B------:R-:W-:Y:S01]  /*5720*/  FMUL R59, R59, R72 ;  /* 0x000000483b3b7220 */ /* 0x000fe20000400000 */
[----:B------:R-:W-:Y:S01]  /*5730*/  F2FP.F16.F32.PACK_AB R56, RZ, R56 ;  /* 0x00000038ff38723e */ /* 0x000fe200000000ff */
[-C--:B------:R-:W-:Y:S01]  /*5740*/  FMUL R60, R60, R72.reuse ;  /* 0x000000483c3c7220 */ /* 0x080fe20000400000 */
[----:B------:R-:W-:Y:S01]  /*5750*/  F2FP.F16.F32.PACK_AB R57, RZ, R57 ;  /* 0x00000039ff39723e */ /* 0x000fe200000000ff */
[----:B------:R-:W-:Y:S01]  /*5760*/  @P4 STG.E.U16 desc[UR36][R8.64+0x12], R69 ;  /* 0x0000124508004986 */ /* 0x000fe2000c101524 */
[C---:B------:R-:W-:Y:S01]  /*5770*/  ISETP.GT.AND P4, PT, R0.reuse, 0x8, P1 ;  /* 0x000000080000780c */ /* 0x040fe20000f84270 */
[----:B------:R-:W-:Y:S01]  /*5780*/  FMUL R61, R61, R72 ;  /* 0x000000483d3d7220 */ /* 0x000fe20000400000 */
[----:B------:R-:W-:Y:S01]  /*5790*/  F2FP.F16.F32.PACK_AB R58, RZ, R58 ;  /* 0x0000003aff3a723e */ /* 0x000fe200000000ff */
[----:B------:R-:W-:Y:S01]  /*57a0*/  @P5 STG.E.U16 desc[UR36][R8.64+0x10], R68 ;  /* 0x0000104408005986 */ /* 0x000fe2000c101524 */
[----:B------:R-:W-:Y:S01]  /*57b0*/  ISETP.GT.AND P5, PT, R0, 0x8, P2 ;  /* 0x000000080000780c */ /* 0x000fe200017a4270 */
[-C--:B------:R-:W-:Y:S01]  /*57c0*/  FMUL R62, R62, R72.reuse ;  /* 0x000000483e3e7220 */ /* 0x080fe20000400000 */
[----:B------:R-:W-:Y:S01]  /*57d0*/  F2FP.F16.F32.PACK_AB R59, RZ, R59 ;  /* 0x0000003bff3b723e */ /* 0x000fe200000000ff */
[----:B------:R-:W-:Y:S01]  /*57e0*/  FMUL R63, R63, R72 ;  /* 0x000000483f3f7220 */ /* 0x000fe20000400000 */
[----:B------:R-:W-:Y:S01]  /*57f0*/  F2FP.F16.F32.PACK_AB R60, RZ, R60 ;  /* 0x0000003cff3c723e */ /* 0x000fe200000000ff */
[-C--:B------:R-:W-:Y:S01]  /*5800*/  FMUL R49, R49, R72.reuse ;  /* 0x0000004831317220 */ /* 0x080fe20000400000 */
[----:B------:R-:W-:Y:S01]  /*5810*/  F2FP.F16.F32.PACK_AB R61, RZ, R61 ;  /* 0x0000003dff3d723e */ /* 0x000fe200000000ff */
[----:B------:R-:W-:Y:S01]  /*5820*/  FMUL R48, R48, R72 ;  /* 0x0000004830307220 */ /* 0x000fe20000400000 */
[----:B------:R-:W-:Y:S01]  /*5830*/  F2FP.F16.F32.PACK_AB R62, RZ, R62 ;  /* 0x0000003eff3e723e */ /* 0x000fe200000000ff */
[----:B------:R-:W-:Y:S01]  /*5840*/  @P4 STG.E.U16 desc[UR36][R14.64+0x12], R71 ;  /* 0x000012470e004986 */ /* 0x000fe2000c101524 */
[----:B------:R-:W-:Y:S01]  /*5850*/  ISETP.GT.AND P4, PT, R0, 0x80, P0 ;  /* 0x000000800000780c */ /* 0x000fe20000784270 */
[-C--:B------:R-:W-:Y:S01]  /*5860*/  FMUL R50, R50, R72.reuse ;  /* 0x0000004832327220 */ /* 0x080fe20000400000 */
[C---:B------:R-:W-:Y:S01]  /*5870*/  ISETP.GT.AND P0, PT, R0.reuse, 0x88, P0 ;  /* 0x000000880000780c */ /* 0x040fe20000704270 */
[----:B------:R-:W-:Y:S01]  /*5880*/  @P5 STG.E.U16 desc[UR36][R14.64+0x10], R70 ;  /* 0x000010460e005986 */ /* 0x000fe2000c101524 */
[C---:B------:R-:W-:Y:S01]  /*5890*/  ISETP.GT.AND P5, PT, R0.reuse, 0x80, P3 ;  /* 0x000000800000780c */ /* 0x040fe20001fa4270 */
[-C--:B------:R-:W-:Y:S01]  /*58a0*/  FMUL R51, R51, R72.reuse ;  /* 0x0000004833337220 */ /* 0x080fe20000400000 */
[----:B------:R-:W-:Y:S01]  /*58b0*/  ISETP.GT.AND P3, PT, R0, 0x88, P3 ;  /* 0x000000880000780c */ /* 0x000fe20001f64270 */
[-C--:B------:R-:W-:Y:S01]  /*58c0*/  FMUL R52, R52, R72.reuse ;  /* 0x0000004834347220 */ /* 0x080fe20000400000 */
[----:B------:R-:W-:Y:S01]  /*58d0*/  F2FP.F16.F32.PACK_AB R63, RZ, R63 ;  /* 0x0000003fff3f723e */ /* 0x000fe200000000ff */
[-C--:B------:R-:W-:Y:S01]  /*58e0*/  FMUL R53, R53, R72.reuse ;  /* 0x0000004835357220 */ /* 0x080fe20000400000 */
[----:B------:R-:W-:Y:S01]  /*58f0*/  F2FP.F16.F32.PACK_AB R49, RZ, R49 ;  /* 0x00000031ff31723e */ /* 0x000fe200000000ff */
[----:B------:R-:W-:Y:S01]  /*5900*/  FMUL R54, R54, R72 ;  /* 0x0000004836367220 */ /* 0x000fe20000400000 */
[----:B------:R-:W-:Y:S01]  /*5910*/  F2FP.F16.F32.PACK_AB R48, RZ, R48 ;  /* 0x00000030ff30723e */ /* 0x000fe200000000ff */
[----:B------:R0:W-:Y:S01]  /*5920*/  @P4 STG.E.U16 desc[UR36][R10.64], R56 ;  /* 0x000000380a004986 */ /* 0x0001e2000c101524 */
[----:B------:R-:W-:Y:S01]  /*5930*/  IADD3 R12, P4, R73, R10, RZ ;  /* 0x0000000a490c7210 */ /* 0x000fe20007f9e0ff */
[----:B------:R-:W-:Y:S01]  /*5940*/  FMUL R55, R55, R72 ;  /* 0x0000004837377220 */ /* 0x000fe20000400000 */
[----:B------:R-:W-:Y:S01]  /*5950*/  F2FP.F16.F32.PACK_AB R50, RZ, R50 ;  /* 0x00000032ff32723e */ /* 0x000fe200000000ff */
[----:B------:R1:W-:Y:S01]  /*5960*/  @P5 STG.E.U16 desc[UR36][R10.64+0x2], R57 ;  /* 0x000002390a005986 */ /* 0x0003e2000c101524 */
[C---:B------:R-:W-:Y:S01]  /*5970*/  ISETP.GT.AND P5, PT, R0.reuse, 0x80, P2 ;  /* 0x000000800000780c */ /* 0x040fe200017a4270 */
[--C-:B------:R-:W-:Y:S01]  /*5980*/  IMAD.X R13, R7, 0x1, R11.reuse, P4 ;  /* 0x00000001070d7824 */ /* 0x100fe200020e060b */
[----:B------:R-:W-:Y:S01]  /*5990*/  ISETP.GT.AND P4, PT, R0, 0x80, P1 ;  /* 0x000000800000780c */ /* 0x000fe20000f84270 */
[-C--:B------:R-:W-:Y:S01]  /*59a0*/  FMUL R40, R40, R72.reuse ;  /* 0x0000004828287220 */ /* 0x080fe20000400000 */
[----:B------:R-:W-:Y:S01]  /*59b0*/  ISETP.GT.AND P1, PT, R0, 0x88, P1 ;  /* 0x000000880000780c */ /* 0x000fe20000f24270 */
[-C--:B------:R-:W-:Y:S01]  /*59c0*/  FMUL R41, R41, R72.reuse ;  /* 0x0000004829297220 */ /* 0x080fe20000400000 */
[----:B------:R-:W-:Y:S01]  /*59d0*/  @P0 STG.E.U16 desc[UR36][R12.64], R58 ;  /* 0x0000003a0c000986 */ /* 0x000fe2000c101524 */
[----:B------:R-:W-:Y:S01]  /*59e0*/  ISETP.GT.AND P0, PT, R6, 0x11, PT ;  /* 0x000000110600780c */ /* 0x000fe20003f04270 */
[-C--:B------:R-:W-:Y:S01]  /*59f0*/  FMUL R42, R42, R72.reuse ;  /* 0x000000482a2a7220 */ /* 0x080fe20000400000 */
[----:B------:R-:W-:Y:S01]  /*5a00*/  F2FP.F16.F32.PACK_AB R51, RZ, R51 ;  /* 0x00000033ff33723e */ /* 0x000fe200000000ff */
[----:B------:R-:W-:Y:S01]  /*5a10*/  FMUL R43, R43, R72 ;  /* 0x000000482b2b7220 */ /* 0x000fe20000400000 */
[----:B------:R-:W-:Y:S01]  /*5a20*/  F2FP.F16.F32.PACK_AB R52, RZ, R52 ;  /* 0x00000034ff34723e */ /* 0x000fe200000000ff */
[----:B------:R-:W-:Y:S01]  /*5a30*/  FMUL R44, R44, R72 ;  /* 0x000000482c2c7220 */ /* 0x000fe20000400000 */
[--C-:B------:R-:W-:Y:S01]  /*5a40*/  @P5 IMAD.MOV.U32 R20, RZ, RZ, R10.reuse ;  /* 0x000000ffff145224 */ /* 0x100fe200078e000a */
[----:B------:R-:W-:Y:S01]  /*5a50*/  F2FP.F16.F32.PACK_AB R53, RZ, R53 ;  /* 0x00000035ff35723e */ /* 0x000fe200000000ff */
[--C-:B------:R-:W-:Y:S01]  /*5a60*/  @P5 IMAD.MOV.U32 R21, RZ, RZ, R11.reuse ;  /* 0x000000ffff155224 */ /* 0x100fe200078e000b */
[----:B------:R-:W-:Y:S01]  /*5a70*/  F2FP.F16.F32.PACK_AB R54, RZ, R54 ;  /* 0x00000036ff36723e */ /* 0x000fe200000000ff */
[----:B0-----:R-:W-:Y:S01]  /*5a80*/  @P4 IMAD.MOV.U32 R56, RZ, RZ, R10 ;  /* 0x000000ffff384224 */ /* 0x001fe200078e000a */
[----:B------:R-:W-:Y:S01]  /*5a90*/  F2FP.F16.F32.PACK_AB R55, RZ, R55 ;  /* 0x00000037ff37723e */ /* 0x000fe200000000ff */
[----:B-1----:R-:W-:Y:S01]  /*5aa0*/  @P4 IMAD.MOV.U32 R57, RZ, RZ, R11 ;  /* 0x000000ffff394224 */ /* 0x002fe200078e000b */
[----:B------:R-:W-:Y:S01]  /*5ab0*/  F2FP.F16.F32.PACK_AB R40, RZ, R40 ;  /* 0x00000028ff28723e */ /* 0x000fe200000000ff */
[--C-:B------:R-:W-:Y:S01]  /*5ac0*/  @P3 IMAD.MOV.U32 R10, RZ, RZ, R12.reuse ;  /* 0x000000ffff0a3224 */ /* 0x100fe200078e000c */
[----:B------:R-:W-:Y:S01]  /*5ad0*/  F2FP.F16.F32.PACK_AB R41, RZ, R41 ;  /* 0x00000029ff29723e */ /* 0x000fe200000000ff */
[--C-:B------:R-:W-:Y:S01]  /*5ae0*/  @P3 IMAD.MOV.U32 R11, RZ, RZ, R13.reuse ;  /* 0x000000ffff0b3224 */ /* 0x100fe200078e000d */
[----:B------:R-:W-:Y:S01]  /*5af0*/  F2FP.F16.F32.PACK_AB R42, RZ, R42 ;  /* 0x0000002aff2a723e */ /* 0x000fe200000000ff */
[-C--:B------:R-:W-:Y:S01]  /*5b00*/  FMUL R45, R45, R72.reuse ;  /* 0x000000482d2d7220 */ /* 0x080fe20000400000 */
[-C--:B------:R-:W-:Y:S01]  /*5b10*/  FMUL R46, R46, R72.reuse ;  /* 0x000000482e2e7220 */ /* 0x080fe20000400000 */
[----:B------:R-:W-:Y:S01]  /*5b20*/  F2FP.F16.F32.PACK_AB R43, RZ, R43 ;  /* 0x0000002bff2b723e */ /* 0x000fe200000000ff */
[----:B------:R0:W-:Y:S01]  /*5b30*/  @P3 STG.E.U16 desc[UR36][R10.64+0x2], R59 ;  /* 0x0000023b0a003986 */ /* 0x0001e2000c101524 */
[----:B------:R-:W-:Y:S01]  /*5b40*/  ISETP.GT.AND P3, PT, R0, 0x88, P2 ;  /* 0x000000880000780c */ /* 0x000fe20001764270 */
[-C--:B------:R-:W-:Y:S01]  /*5b50*/  FMUL R47, R47, R72.reuse ;  /* 0x000000482f2f7220 */ /* 0x080fe20000400000 */
[----:B------:R-:W-:Y:S01]  /*5b60*/  ISETP.GT.AND P2, PT, R6, 0x10, PT ;  /* 0x000000100600780c */ /* 0x000fe20003f44270 */
[----:B------:R-:W-:Y:S01]  /*5b70*/  @P5 STG.E.U16 desc[UR36][R20.64+0x10], R60 ;  /* 0x0000103c14005986 */ /* 0x000fe2000c101524 */
[----:B------:R-:W-:Y:S01]  /*5b80*/  ISETP.GT.AND P5, PT, R0, RZ, P0 ;  /* 0x000000ff0000720c */ /* 0x000fe200007a4270 */
[----:B------:R-:W-:Y:S01]  /*5b90*/  FMUL R32, R32, R72 ;  /* 0x0000004820207220 */ /* 0x000fe20000400000 */
[----:B------:R-:W-:Y:S01]  /*5ba0*/  F2FP.F16.F32.PACK_AB R44, RZ, R44 ;  /* 0x0000002cff2c723e */ /* 0x000fe200000000ff */
[----:B------:R-:W-:Y:S01]  /*5bb0*/  @P4 STG.E.U16 desc[UR36][R56.64+0x12], R61 ;  /* 0x0000123d38004986 */ /* 0x000fe2000c101524 */
[----:B------:R-:W-:Y:S01]  /*5bc0*/  ISETP.GT.AND P4, PT, R0, RZ, P2 ;  /* 0x000000ff0000720c */ /* 0x000fe20001784270 */
[-C--:B------:R-:W-:Y:S01]  /*5bd0*/  FMUL R33, R33, R72.reuse ;  /* 0x0000004821217220 */ /* 0x080fe20000400000 */
[----:B------:R-:W-:Y:S01]  /*5be0*/  F2FP.F16.F32.PACK_AB R45, RZ, R45 ;  /* 0x0000002dff2d723e */ /* 0x000fe200000000ff */
[----:B------:R-:W-:Y:S01]  /*5bf0*/  FMUL R34, R34, R72 ;  /* 0x0000004822227220 */ /* 0x000fe20000400000 */
[----:B------:R-:W-:Y:S01]  /*5c00*/  F2FP.F16.F32.PACK_AB R46, RZ, R46 ;  /* 0x0000002eff2e723e */ /* 0x000fe200000000ff */
[----:B0-----:R-:W-:Y:S01]  /*5c10*/  @P3 IMAD.MOV.U32 R10, RZ, RZ, R12 ;  /* 0x000000ffff0a3224 */ /* 0x001fe200078e000c */
[----:B------:R-:W-:Y:S01]  /*5c20*/  F2FP.F16.F32.PACK_AB R47, RZ, R47 ;  /* 0x0000002fff2f723e */ /* 0x000fe200000000ff */
[----:B------:R-:W-:-:S02]  /*5c30*/  @P3 IMAD.MOV.U32 R11, RZ, RZ, R13 ;  /* 0x000000ffff0b3224 */ /* 0x000fc400078e000d */
[----:B------:R-:W-:Y:S01]  /*5c40*/  FMUL R35, R35, R72 ;  /* 0x0000004823237220 */ /* 0x000fe20000400000 */
[----:B------:R-:W-:Y:S01]  /*5c50*/  F2FP.F16.F32.PACK_AB R32, RZ, R32 ;  /* 0x00000020ff20723e */ /* 0x000fe200000000ff */
[-C--:B------:R-:W-:Y:S01]  /*5c60*/  FMUL R36, R36, R72.reuse ;  /* 0x0000004824247220 */ /* 0x080fe20000400000 */
[----:B------:R-:W-:Y:S01]  /*5c70*/  F2FP.F16.F32.PACK_AB R33, RZ, R33 ;  /* 0x00000021ff21723e */ /* 0x000fe200000000ff */
[----:B------:R0:W-:Y:S01]  /*5c80*/  @P3 STG.E.U16 desc[UR36][R10.64+0x10], R62 ;  /* 0x0000103e0a003986 */ /* 0x0001e2000c101524 */
[----:B------:R-:W-:Y:S01]  /*5c90*/  ISETP.GT.AND P3, PT, R0, 0x8, P2 ;  /* 0x000000080000780c */ /* 0x000fe20001764270 */
[----:B------:R-:W-:Y:S01]  /*5ca0*/  FMUL R37, R37, R72 ;  /* 0x0000004825257220 */ /* 0x000fe20000400000 */
[----:B------:R-:W-:Y:S01]  /*5cb0*/  F2FP.F16.F32.PACK_AB R34, RZ, R34 ;  /* 0x00000022ff22723e */ /* 0x000fe200000000ff */
[----:B------:R1:W-:Y:S01]  /*5cc0*/  @P1 STG.E.U16 desc[UR36][R12.64+0x12], R63 ;  /* 0x0000123f0c001986 */ /* 0x0003e2000c101524 */
[----:B------:R-:W-:Y:S01]  /*5cd0*/  ISETP.GT.AND P1, PT, R6, 0x18, PT ;  /* 0x000000180600780c */ /* 0x000fe20003f24270 */
[-C--:B------:R-:W-:Y:S01]  /*5ce0*/  FMUL R38, R38, R72.reuse ;  /* 0x0000004826267220 */ /* 0x080fe20000400000 */
[----:B------:R-:W-:Y:S01]  /*5cf0*/  F2FP.F16.F32.PACK_AB R35, RZ, R35 ;  /* 0x00000023ff23723e */ /* 0x000fe200000000ff */
[----:B------:R1:W-:Y:S01]  /*5d00*/  @P5 STG.E.U16 desc[UR36][R8.64+0x22], R49 ;  /* 0x0000223108005986 */ /* 0x0003e2000c101524 */
[C---:B------:R-:W-:Y:S01]  /*5d10*/  ISETP.GT.AND P5, PT, R0.reuse, 0x8, P0 ;  /* 0x000000080000780c */ /* 0x040fe200007a4270 */
[----:B------:R-:W-:Y:S01]  /*5d20*/  FMUL R39, R39, R72 ;  /* 0x0000004827277220 */ /* 0x000fe20000400000 */
[----:B------:R-:W-:Y:S01]  /*5d30*/  F2FP.F16.F32.PACK_AB R36, RZ, R36 ;  /* 0x00000024ff24723e */ /* 0x000fe200000000ff */
[----:B------:R1:W-:Y:S01]  /*5d40*/  @P4 STG.E.U16 desc[UR36][R8.64+0x20], R48 ;  /* 0x0000203008004986 */ /* 0x0003e2000c101524 */
[----:B------:R-:W-:Y:S01]  /*5d50*/  ISETP.GT.AND P4, PT, R0, RZ, P1 ;  /* 0x000000ff0000720c */ /* 0x000fe20000f84270 */
[----:B0-----:R-:W-:Y:S01]  /*5d60*/  IMAD.WIDE.U32 R10, R4, 0xf0, R14 ;  /* 0x000000f0040a7825 */ /* 0x001fe200078e000e */
[----:B------:R-:W-:Y:S01]  /*5d70*/  F2FP.F16.F32.PACK_AB R37, RZ, R37 ;  /* 0x00000025ff25723e */ /* 0x000fe200000000ff */
[----:B------:R1:W-:Y:S01]  /*5d80*/  @P3 STG.E.U16 desc[UR36][R14.64+0x20], R50 ;  /* 0x000020320e003986 */ /* 0x0003e2000c101524 */
[----:B------:R-:W-:Y:S01]  /*5d90*/  ISETP.GT.AND P3, PT, R6, 0x19, PT ;  /* 0x000000190600780c */ /* 0x000fe20003f64270 */
[----:B------:R-:W-:Y:S01]  /*5da0*/  IMAD.IADD R11, R5, 0x1, R11 ;  /* 0x00000001050b7824 */ /* 0x000fe200078e020b */
[----:B------:R-:W-:Y:S01]  /*5db0*/  F2FP.F16.F32.PACK_AB R38, RZ, R38 ;  /* 0x00000026ff26723e */ /* 0x000fe200000000ff */
[-C--:B------:R-:W-:Y:S01]  /*5dc0*/  FMUL R24, R24, R72.reuse ;  /* 0x0000004818187220 */ /* 0x080fe20000400000 */
[----:B------:R-:W-:Y:S01]  /*5dd0*/  F2FP.F16.F32.PACK_AB R39, RZ, R39 ;  /* 0x00000027ff27723e */ /* 0x000fe200000000ff */
[----:B------:R1:W-:Y:S01]  /*5de0*/  @P5 STG.E.U16 desc[UR36][R14.64+0x22], R51 ;  /* 0x000022330e005986 */ /* 0x0003e2000c101524 */
[C---:B------:R-:W-:Y:S01]  /*5df0*/  ISETP.GT.AND P5, PT, R0.reuse, RZ, P3 ;  /* 0x000000ff0000720c */ /* 0x040fe20001fa4270 */
[----:B------:R-:W-:Y:S01]  /*5e00*/  FMUL R25, R25, R72 ;  /* 0x0000004819197220 */ /* 0x000fe20000400000 */
[----:B------:R-:W-:Y:S01]  /*5e10*/  F2FP.F16.F32.PACK_AB R24, RZ, R24 ;  /* 0x00000018ff18723e */ /* 0x000fe200000000ff */
[----:B------:R1:W-:Y:S01]  /*5e20*/  @P4 STG.E.U16 desc[UR36][R8.64+0x30], R52 ;  /* 0x0000303408004986 */ /* 0x0003e2000c101524 */
[----:B------:R-:W-:Y:S01]  /*5e30*/  ISETP.GT.AND P4, PT, R0, 0x8, P1 ;  /* 0x000000080000780c */ /* 0x000fe20000f84270 */
[-C--:B------:R-:W-:Y:S01]  /*5e40*/  FMUL R26, R26, R72.reuse ;  /* 0x000000481a1a7220 */ /* 0x080fe20000400000 */
[----:B------:R-:W-:Y:S01]  /*5e50*/  F2FP.F16.F32.PACK_AB R25, RZ, R25 ;  /* 0x00000019ff19723e */ /* 0x000fe200000000ff */
[-C--:B------:R-:W-:Y:S01]  /*5e60*/  FMUL R27, R27, R72.reuse ;  /* 0x000000481b1b7220 */ /* 0x080fe20000400000 */
[-C--:B------:R-:W-:Y:S01]  /*5e70*/  FMUL R28, R28, R72.reuse ;  /* 0x000000481c1c7220 */ /* 0x080fe20000400000 */
[-C--:B------:R-:W-:Y:S01]  /*5e80*/  FMUL R29, R29, R72.reuse ;  /* 0x000000481d1d7220 */ /* 0x080fe20000400000 */
[-C--:B------:R-:W-:Y:S01]  /*5e90*/  FMUL R30, R30, R72.reuse ;  /* 0x000000481e1e7220 */ /* 0x080fe20000400000 */
[----:B------:R-:W-:Y:S01]  /*5ea0*/  FMUL R31, R31, R72 ;  /* 0x000000481f1f7220 */ /* 0x000fe20000400000 */
[----:B------:R-:W-:Y:S01]  /*5eb0*/  F2FP.F16.F32.PACK_AB R26, RZ, R26 ;  /* 0x0000001aff1a723e */ /* 0x000fe200000000ff */
[----:B------:R1:W-:Y:S01]  /*5ec0*/  @P5 STG.E.U16 desc[UR36][R8.64+0x32], R53 ;  /* 0x0000323508005986 */ /* 0x0003e2000c101524 */
[----:B------:R-:W-:-:S02]  /*5ed0*/  ISETP.GT.AND P5, PT, R0, 0x8, P3 ;  /* 0x000000080000780c */ /* 0x000fc40001fa4270 */
[----:B------:R-:W-:Y:S01]  /*5ee0*/  F2FP.F16.F32.PACK_AB R27, RZ, R27 ;  /* 0x0000001bff1b723e */ /* 0x000fe200000000ff */
[----:B------:R1:W-:Y:S01]  /*5ef0*/  @P4 STG.E.U16 desc[UR36][R14.64+0x30], R54 ;  /* 0x000030360e004986 */ /* 0x0003e2000c101524 */
[C---:B------:R-:W-:Y:S02]  /*5f00*/  ISETP.GT.AND P4, PT, R0.reuse, 0x80, P2 ;  /* 0x000000800000780c */ /* 0x040fe40001784270 */
[----:B------:R-:W-:Y:S02]  /*5f10*/  ISETP.GT.AND P2, PT, R0, 0x88, P2 ;  /* 0x000000880000780c */ /* 0x000fe40001744270 */
[----:B------:R-:W-:Y:S02]  /*5f20*/  F2FP.F16.F32.PACK_AB R28, RZ, R28 ;  /* 0x0000001cff1c723e */ /* 0x000fe400000000ff */
[----:B------:R-:W-:Y:S02]  /*5f30*/  F2FP.F16.F32.PACK_AB R29, RZ, R29 ;  /* 0x0000001dff1d723e */ /* 0x000fe400000000ff */
[----:B------:R-:W-:Y:S01]  /*5f40*/  F2FP.F16.F32.PACK_AB R30, RZ, R30 ;  /* 0x0000001eff1e723e */ /* 0x000fe200000000ff */
[----:B------:R1:W-:Y:S01]  /*5f50*/  @P5 STG.E.U16 desc[UR36][R14.64+0x32], R55 ;  /* 0x000032370e005986 */ /* 0x0003e2000c101524 */
[----:B------:R-:W-:-:S02]  /*5f60*/  IADD3 R4, P5, R73, R10, RZ ;  /* 0x0000000a49047210 */ /* 0x000fc40007fbe0ff */
[----:B------:R-:W-:Y:S01]  /*5f70*/  F2FP.F16.F32.PACK_AB R31, RZ, R31 ;  /* 0x0000001fff1f723e */ /* 0x000fe200000000ff */
[----:B------:R1:W-:Y:S01]  /*5f80*/  @P4 STG.E.U16 desc[UR36][R10.64+0x20], R40 ;  /* 0x000020280a004986 */ /* 0x0003e2000c101524 */
[C---:B------:R-:W-:Y:S01]  /*5f90*/  ISETP.GT.AND P4, PT, R0.reuse, 0x80, P0 ;  /* 0x000000800000780c */ /* 0x040fe20000784270 */
[----:B------:R-:W-:Y:S01]  /*5fa0*/  IMAD.X R5, R7, 0x1, R11, P5 ;  /* 0x0000000107057824 */ /* 0x000fe200028e060b */
[C---:B------:R-:W-:Y:S02]  /*5fb0*/  ISETP.GT.AND P0, PT, R0.reuse, 0x88, P0 ;  /* 0x000000880000780c */ /* 0x040fe40000704270 */
[----:B------:R-:W-:-:S09]  /*5fc0*/  ISETP.GT.AND P5, PT, R0, 0x88, P3 ;  /* 0x000000880000780c */ /* 0x000fd20001fa4270 */
[----:B------:R1:W-:Y:S01]  /*5fd0*/  @P4 STG.E.U16 desc[UR36][R10.64+0x22], R41 ;  /* 0x000022290a004986 */ /* 0x0003e2000c101524 */
[C---:B------:R-:W-:Y:S02]  /*5fe0*/  ISETP.GT.AND P4, PT, R0.reuse, 0x80, P1 ;  /* 0x000000800000780c */ /* 0x040fe40000f84270 */
[C---:B------:R-:W-:Y:S01]  /*5ff0*/  ISETP.GT.AND P1, PT, R0.reuse, 0x88, P1 ;  /* 0x000000880000780c */ /* 0x040fe20000f24270 */
[----:B------:R1:W-:Y:S01]  /*6000*/  @P2 STG.E.U16 desc[UR36][R4.64+0x20], R42 ;  /* 0x0000202a04002986 */ /* 0x0003e2000c101524 */
[----:B------:R-:W-:Y:S02]  /*6010*/  ISETP.GT.AND P2, PT, R0, 0x80, P3 ;  /* 0x000000800000780c */ /* 0x000fe40001f44270 */
[C---:B------:R-:W-:Y:S01]  /*6020*/  ISETP.GT.AND P3, PT, R6.reuse, 0x20, PT ;  /* 0x000000200600780c */ /* 0x040fe20003f64270 */
[----:B------:R1:W-:Y:S01]  /*6030*/  @P0 STG.E.U16 desc[UR36][R4.64+0x22], R43 ;  /* 0x0000222b04000986 */ /* 0x0003e2000c101524 */
[----:B------:R-:W-:-:S05]  /*6040*/  ISETP.GT.AND P0, PT, R6, 0x21, PT ;  /* 0x000000210600780c */ /* 0x000fca0003f04270 */
[----:B------:R1:W-:Y:S01]  /*6050*/  @P4 STG.E.U16 desc[UR36][R10.64+0x30], R44 ;  /* 0x0000302c0a004986 */ /* 0x0003e2000c101524 */
[----:B------:R-:W-:-:S03]  /*6060*/  ISETP.GT.AND P4, PT, R0, 0x8, P3 ;  /* 0x000000080000780c */ /* 0x000fc60001f84270 */
[----:B------:R1:W-:Y:S01]  /*6070*/  @P2 STG.E.U16 desc[UR36][R10.64+0x32], R45 ;  /* 0x0000322d0a002986 */ /* 0x0003e2000c101524 */
[----:B------:R-:W-:-:S03]  /*6080*/  ISETP.GT.AND P2, PT, R0, RZ, P0 ;  /* 0x000000ff0000720c */ /* 0x000fc60000744270 */
[----:B------:R1:W-:Y:S01]  /*6090*/  @P1 STG.E.U16 desc[UR36][R4.64+0x30], R46 ;  /* 0x0000302e04001986 */ /* 0x0003e2000c101524 */
[----:B------:R-:W-:-:S03]  /*60a0*/  ISETP.GT.AND P1, PT, R0, RZ, P3 ;  /* 0x000000ff0000720c */ /* 0x000fc60001f24270 */
[----:B------:R1:W-:Y:S01]  /*60b0*/  @P5 STG.E.U16 desc[UR36][R4.64+0x32], R47 ;  /* 0x0000322f04005986 */ /* 0x0003e2000c101524 */
[----:B------:R-:W-:-:S05]  /*60c0*/  ISETP.GT.AND P5, PT, R0, 0x8, P0 ;  /* 0x000000080000780c */ /* 0x000fca00007a4270 */
[----:B------:R1:W-:Y:S01]  /*60d0*/  @P2 STG.E.U16 desc[UR36][R8.64+0x42], R33 ;  /* 0x0000422108002986 */ /* 0x0003e2000c101524 */
[----:B------:R-:W-:-:S03]  /*60e0*/  ISETP.GT.AND P2, PT, R6, 0x29, PT ;  /* 0x000000290600780c */ /* 0x000fc60003f44270 */
[----:B------:R1:W-:Y:S01]  /*60f0*/  @P1 STG.E.U16 desc[UR36][R8.64+0x40], R32 ;  /* 0x0000402008001986 */ /* 0x0003e2000c101524 */
[----:B------:R-:W-:-:S03]  /*6100*/  ISETP.GT.AND P1, PT, R6, 0x28, PT ;  /* 0x000000280600780c */ /* 0x000fc60003f24270 */
[----:B------:R1:W-:Y:S01]  /*6110*/  @P4 STG.E.U16 desc[UR36][R14.64+0x40], R34 ;  /* 0x000040220e004986 */ /* 0x0003e2000c101524 */
[----:B------:R-:W-:-:S03]  /*6120*/  ISETP.GT.AND P4, PT, R0, RZ, P2 ;  /* 0x000000ff0000720c */ /* 0x000fc60001784270 */
[----:B------:R1:W-:Y:S01]  /*6130*/  @P5 STG.E.U16 desc[UR36][R14.64+0x42], R35 ;  /* 0x000042230e005986 */ /* 0x0003e2000c101524 */
[----:B------:R-:W-:-:S09]  /*6140*/  ISETP.GT.AND P5, PT, R0, RZ, P1 ;  /* 0x000000ff0000720c */ /* 0x000fd20000fa4270 */
[----:B------:R1:W-:Y:S01]  /*6150*/  @P4 STG.E.U16 desc[UR36][R8.64+0x52], R37 ;  /* 0x0000522508004986 */ /* 0x0003e2000c101524 */
[----:B------:R-:W-:-:S03]  /*6160*/  ISETP.GT.AND P4, PT, R0, 0x8, P2 ;  /* 0x000000080000780c */ /* 0x000fc60001784270 */
[----:B------:R1:W-:Y:S01]  /*6170*/  @P5 STG.E.U16 desc[UR36][R8.64+0x50], R36 ;  /* 0x0000502408005986 */ /* 0x0003e2000c101524 */
[----:B------:R-:W-:-:S09]  /*6180*/  ISETP.GT.AND P5, PT, R0, 0x8, P1 ;  /* 0x000000080000780c */ /* 0x000fd20000fa4270 */
[----:B------:R1:W-:Y:S01]  /*6190*/  @P4 STG.E.U16 desc[UR36][R14.64+0x52], R39 ;  /* 0x000052270e004986 */ /* 0x0003e2000c101524 */
[C---:B------:R-:W-:Y:S02]  /*61a0*/  ISETP.GT.AND P4, PT, R0.reuse, 0x80, P3 ;  /* 0x000000800000780c */ /* 0x040fe40001f84270 */
[C---:B------:R-:W-:Y:S01]  /*61b0*/  ISETP.GT.AND P3, PT, R0.reuse, 0x88, P3 ;  /* 0x000000880000780c */ /* 0x040fe20001f64270 */
[----:B------:R1:W-:Y:S01]  /*61c0*/  @P5 STG.E.U16 desc[UR36][R14.64+0x50], R38 ;  /* 0x000050260e005986 */ /* 0x0003e2000c101524 */
[C---:B------:R-:W-:Y:S02]  /*61d0*/  ISETP.GT.AND P5, PT, R0.reuse, 0x80, P0 ;  /* 0x000000800000780c */ /* 0x040fe400007a4270 */
[----:B------:R-:W-:-:S07]  /*61e0*/  ISETP.GT.AND P0, PT, R0, 0x88, P0 ;  /* 0x000000880000780c */ /* 0x000fce0000704270 */
[----:B------:R1:W-:Y:S01]  /*61f0*/  @P4 STG.E.U16 desc[UR36][R10.64+0x40], R24 ;  /* 0x000040180a004986 */ /* 0x0003e2000c101524 */
[C---:B------:R-:W-:Y:S02]  /*6200*/  ISETP.GT.AND P4, PT, R0.reuse, 0x80, P1 ;  /* 0x000000800000780c */ /* 0x040fe40000f84270 */
[C---:B------:R-:W-:Y:S01]  /*6210*/  ISETP.GT.AND P1, PT, R0.reuse, 0x88, P1 ;  /* 0x000000880000780c */ /* 0x040fe20000f24270 */
[----:B------:R1:W-:Y:S01]  /*6220*/  @P5 STG.E.U16 desc[UR36][R10.64+0x42], R25 ;  /* 0x000042190a005986 */ /* 0x0003e2000c101524 */
[C---:B------:R-:W-:Y:S02]  /*6230*/  ISETP.GT.AND P5, PT, R0.reuse, 0x80, P2 ;  /* 0x000000800000780c */ /* 0x040fe400017a4270 */
[----:B------:R-:W-:Y:S01]  /*6240*/  ISETP.GT.AND P2, PT, R0, 0x88, P2 ;  /* 0x000000880000780c */ /* 0x000fe20001744270 */
[----:B------:R1:W-:Y:S04]  /*6250*/  @P3 STG.E.U16 desc[UR36][R4.64+0x40], R26 ;  /* 0x0000401a04003986 */ /* 0x0003e8000c101524 */
[----:B------:R1:W-:Y:S04]  /*6260*/  @P0 STG.E.U16 desc[UR36][R4.64+0x42], R27 ;  /* 0x0000421b04000986 */ /* 0x0003e8000c101524 */
[----:B------:R1:W-:Y:S04]  /*6270*/  @P4 STG.E.U16 desc[UR36][R10.64+0x50], R28 ;  /* 0x0000501c0a004986 */ /* 0x0003e8000c101524 */
[----:B------:R1:W-:Y:S04]  /*6280*/  @P5 STG.E.U16 desc[UR36][R10.64+0x52], R29 ;  /* 0x0000521d0a005986 */ /* 0x0003e8000c101524 */
[----:B------:R1:W-:Y:S04]  /*6290*/  @P1 STG.E.U16 desc[UR36][R4.64+0x50], R30 ;  /* 0x0000501e04001986 */ /* 0x0003e8000c101524 */
[----:B------:R1:W-:Y:S02]  /*62a0*/  @P2 STG.E.U16 desc[UR36][R4.64+0x52], R31 ;  /* 0x0000521f04002986 */ /* 0x0003e4000c101524 */
.L_x_126:
[----:B------:R-:W-:Y:S05]  /*62b0*/  BSYNC B0 ;  /* 0x0000000000007941 */ /* 0x000fea0003800000 */
.L_x_34:
[----:B------:R-:W-:Y:S01]  /*62c0*/  ULDC UR4, c[0x0][0xc] ;  /* 0x0000030000047ab9 */ /* 0x000fe20000000800 */
[----:B------:R-:W-:Y:S01]  /*62d0*/  ULDC UR5, c[0x0][0x10] ;  /* 0x0000040000057ab9 */ /* 0x000fe20000000800 */
[----:B01----:R-:W0:Y:S01]  /*62e0*/  LDC R5, c[0x0][0x14] ;  /* 0x00000500ff057b82 */ /* 0x003e220000000800 */
[----:B------:R-:W-:Y:S01]  /*62f0*/  UIMAD.WIDE.U32 UR4, UR4, UR5, URZ ;  /* 0x00000005040472a5 */ /* 0x000fe2000f8e003f */
[----:B------:R-:W-:Y:S01]  /*6300*/  PRMT R0, RZ, 0x7610, R0 ;  /* 0x00007610ff007816 */ /* 0x000fe20000000000 */
[----:B------:R-:W-:Y:S02]  /*6310*/  IMAD.MOV.U32 R77, RZ, RZ, -0x1 ;  /* 0xffffffffff4d7424 */ /* 0x000fe400078e00ff */
[----:B------:R-:W-:Y:S02]  /*6320*/  IMAD.MOV.U32 R73, RZ, RZ, -0x1 ;  /* 0xffffffffff497424 */ /* 0x000fe400078e00ff */
[----:B0-----:R-:W-:-:S04]  /*6330*/  IMAD.WIDE.U32 R16, R5, UR4, R16 ;  /* 0x0000000405107c25 */ /* 0x001fc8000f8e0010 */
[----:B------:R-:W-:Y:S01]  /*6340*/  IMAD R5, R5, UR5, RZ ;  /* 0x0000000505057c24 */ /* 0x000fe2000f8e02ff */
[----:B------:R-:W-:Y:S02]  /*6350*/  ULDC.64 UR4, c[0x0][0x650] ;  /* 0x0001940000047ab9 */ /* 0x000fe40000000a00 */
[----:B------:R-:W-:Y:S01]  /*6360*/  ISETP.GE.U32.AND P0, PT, R16, UR4, PT ;  /* 0x0000000410007c0c */ /* 0x000fe2000bf06070 */
[----:B------:R-:W-:-:S05]  /*6370*/  IMAD.IADD R17, R17, 0x1, R5 ;  /* 0x0000000111117824 */ /* 0x000fca00078e0205 */
[----:B------:R-:W-:-:S13]  /*6380*/  ISETP.GE.U32.AND.EX P0, PT, R17, UR5, PT, P0 ;  /* 0x0000000511007c0c */ /* 0x000fda000bf06100 */
[----:B------:R-:W-:Y:S05]  /*6390*/  @P0 BRA `(.L_x_127) ;  /* 0x0000000400640947 */ /* 0x000fea0003800000 */
[----:B---34-:R-:W0:Y:S01]  /*63a0*/  S2R R12, SR_CTAID.X ;  /* 0x00000000000c7919 */ /* 0x018e220000002500 */
[----:B------:R-:W1:Y:S01]  /*63b0*/  LDC.64 R10, c[0x0][0x628] ;  /* 0x00018a00ff0a7b82 */ /* 0x000e620000000a00 */
[----:B------:R-:W-:Y:S01]  /*63c0*/  ULDC UR4, c[0x0][0x150] ;  /* 0x0000540000047ab9 */ /* 0x000fe20000000800 */
[----:B------:R-:W-:Y:S01]  /*63d0*/  IMAD.MOV.U32 R8, RZ, RZ, R16 ;  /* 0x000000ffff087224 */ /* 0x000fe200078e0010 */
[----:B------:R-:W3:Y:S01]  /*63e0*/  S2R R24, SR_CTAID.Y ;  /* 0x0000000000187919 */ /* 0x000ee20000002600 */
[----:B------:R-:W-:-:S04]  /*63f0*/  IMAD.MOV.U32 R9, RZ, RZ, R17 ;  /* 0x000000ffff097224 */ /* 0x000fc800078e0011 */
[----:B------:R-:W4:Y:S08]  /*6400*/  LDC R21, c[0x0][0x144] ;  /* 0x00005100ff157b82 */ /* 0x000f300000000800 */
[----:B------:R-:W3:Y:S08]  /*6410*/  LDC R0, c[0x0][0x630] ;  /* 0x00018c00ff007b82 */ /* 0x000ef00000000800 */
[----:B--2---:R-:W2:Y:S01]  /*6420*/  LDC.64 R14, c[0x0][0x620] ;  /* 0x00018800ff0e7b82 */ /* 0x004ea20000000a00 */
[----:B-1----:R-:W-:-:S04]  /*6430*/  ISETP.NE.U32.AND P0, PT, R10, RZ, PT ;  /* 0x000000ff0a00720c */ /* 0x002fc80003f05070 */
[----:B------:R-:W-:Y:S02]  /*6440*/  ISETP.NE.AND.EX P0, PT, R11, RZ, PT, P0 ;  /* 0x000000ff0b00720c */ /* 0x000fe40003f05300 */
[----:B0-----:R-:W-:-:S05]  /*6450*/  I2FP.F32.U32 R3, R12 ;  /* 0x0000000c00037245 */ /* 0x001fca0000201000 */
[----:B------:R-:W-:-:S04]  /*6460*/  FMUL R3, R3, UR4 ;  /* 0x0000000403037c20 */ /* 0x000fc80008400000 */
[----:B------:R0:W1:Y:S02]  /*6470*/  F2I.U32.TRUNC.NTZ R20, R3 ;  /* 0x0000000300147305 */ /* 0x000064000020f000 */
[----:B---34-:R-:W-:Y:S05]  /*6480*/  @!P0 BRA `(.L_x_128) ;  /* 0x0000000000288947 */ /* 0x018fea0003800000 */
[----:B0-----:R-:W0:Y:S02]  /*6490*/  LDC R3, c[0x0][0x634] ;  /* 0x00018d00ff037b82 */ /* 0x001e240000000800 */
        /* <DEDUP_REMOVED lines=9> */
.L_x_128:
[----:B------:R-:W3:Y:S01]  /*6530*/  LDC.64 R30, c[0x0][0x640] ;  /* 0x00019000ff1e7b82 */ /* 0x000ee20000000a00 */
[-CC-:B------:R-:W-:Y:S01]  /*6540*/  SHF.R.U64 R73, R8, R0.reuse, R9.reuse ;  /* 0x0000000008497219 */ /* 0x180fe20000001209 */
[----:B-1----:R-:W-:Y:S01]  /*6550*/  IMAD.MOV R20, RZ, RZ, -R20 ;  /* 0x000000ffff147224 */ /* 0x002fe200078e0a14 */
[----:B------:R-:W-:Y:S01]  /*6560*/  SHF.R.U32.HI R0, RZ, R0, R9 ;  /* 0x00000000ff007219 */ /* 0x000fe20000011609 */
[----:B------:R-:W-:Y:S01]  /*6570*/  ULDC UR4, c[0x0][0x154] ;  /* 0x0000550000047ab9 */ /* 0x000fe20000000800 */
[----:B0-----:R-:W-:Y:S01]  /*6580*/  IADD3 R3, P0, RZ, -R73, RZ ;  /* 0x80000049ff037210 */ /* 0x001fe20007f1e0ff */
[----:B------:R-:W-:Y:S02]  /*6590*/  IMAD R26, R21, R20, R12 ;  /* 0x00000014151a7224 */ /* 0x000fe400078e020c */
[----:B------:R-:W0:Y:S01]  /*65a0*/  LDC R6, c[0x0][0x618] ;  /* 0x00018600ff067b82 */ /* 0x000e220000000800 */
[----:B------:R-:W-:Y:S02]  /*65b0*/  IMAD.MOV.U32 R7, RZ, RZ, 0x1 ;  /* 0x00000001ff077424 */ /* 0x000fe400078e00ff */
[----:B------:R-:W-:-:S04]  /*65c0*/  IMAD.X R5, RZ, RZ, ~R0, P0 ;  /* 0x000000ffff057224 */ /* 0x000fc800000e0e00 */
[-C--:B--2---:R-:W-:Y:S01]  /*65d0*/  IMAD R0, R5, R14.reuse, RZ ;  /* 0x0000000e05007224 */ /* 0x084fe200078e02ff */
[----:B------:R-:W1:Y:S01]  /*65e0*/  LDC R8, c[0x0][0x608] ;  /* 0x00018200ff087b82 */ /* 0x000e620000000800 */
[----:B------:R-:W-:-:S04]  /*65f0*/  IMAD.WIDE.U32 R4, R3, R14, R16 ;  /* 0x0000000e03047225 */ /* 0x000fc800078e0010 */
[----:B------:R-:W-:Y:S01]  /*6600*/  IMAD R3, R3, R15, R0 ;  /* 0x0000000f03037224 */ /* 0x000fe200078e0200 */
[----:B------:R-:W-:Y:S02]  /*6610*/  I2FP.F32.U32 R0, R24 ;  /* 0x0000001800007245 */ /* 0x000fe40000201000 */
[----:B------:R-:W2:Y:S01]  /*6620*/  LDC R28, c[0x0][0x658] ;  /* 0x00019600ff1c7b82 */ /* 0x000ea20000000800 */
[----:B------:R-:W-:Y:S01]  /*6630*/  IMAD.IADD R3, R5, 0x1, R3 ;  /* 0x0000000105037824 */ /* 0x000fe200078e0203 */
[----:B---3--:R-:W-:Y:S01]  /*6640*/  ISETP.NE.U32.AND P0, PT, R30, RZ, PT ;  /* 0x000000ff1e00720c */ /* 0x008fe20003f05070 */
[----:B------:R-:W-:Y:S01]  /*6650*/  FMUL R0, R0, UR4 ;  /* 0x0000000400007c20 */ /* 0x000fe20008400000 */
[----:B------:R-:W-:Y:S02]  /*6660*/  IMAD.MOV.U32 R5, RZ, RZ, -0x1 ;  /* 0xffffffffff057424 */ /* 0x000fe400078e00ff */
[----:B------:R-:W-:Y:S01]  /*6670*/  ISETP.NE.AND.EX P0, PT, R31, RZ, PT, P0 ;  /* 0x000000ff1f00720c */ /* 0x000fe20003f05300 */
[----:B------:R3:W4:Y:S01]  /*6680*/  F2I.U32.TRUNC.NTZ R14, R0 ;  /* 0x00000000000e7305 */ /* 0x000722000020f000 */
[----:B------:R-:W3:Y:S01]  /*6690*/  LDC R15, c[0x0][0x148] ;  /* 0x00005200ff0f7b82 */ /* 0x000ee20000000800 */
[----:B0-----:R-:W-:-:S02]  /*66a0*/  SHF.R.U64 R12, R4, R6, R3 ;  /* 0x00000006040c7219 */ /* 0x001fc40000001203 */
[----:B------:R-:W-:-:S05]  /*66b0*/  SHF.R.U32.HI R3, RZ, R6, R3 ;  /* 0x00000006ff037219 */ /* 0x000fca0000011603 */
[----:B------:R-:W0:Y:S01]  /*66c0*/  LDC R20, c[0x0][0x600] ;  /* 0x00018000ff147b82 */ /* 0x000e220000000800 */
[-CC-:B-1----:R-:W-:Y:S02]  /*66d0*/  SHF.R.U64 R10, R12, R8.reuse, R3.reuse ;  /* 0x000000080c0a7219 */ /* 0x182fe40000001203 */
[----:B------:R-:W-:-:S05]  /*66e0*/  SHF.R.U32.HI R3, RZ, R8, R3 ;  /* 0x00000008ff037219 */ /* 0x000fca0000011603 */
[----:B------:R-:W1:Y:S01]  /*66f0*/  LDC R25, c[0x0][0x648] ;  /* 0x00019200ff197b82 */ /* 0x000e620000000800 */
[-C--:B--2---:R-:W-:Y:S02]  /*6700*/  SHF.L.U32 R4, R5, R28.reuse, RZ ;  /* 0x0000001c05047219 */ /* 0x084fe400000006ff */
[-CC-:B------:R-:W-:Y:S02]  /*6710*/  SHF.R.U64 R13, R10, R28.reuse, R3.reuse ;  /* 0x0000001c0a0d7219 */ /* 0x180fe40000001203 */
[----:B------:R-:W-:Y:S02]  /*6720*/  SHF.R.U32.HI R5, RZ, R28, R3 ;  /* 0x0000001cff057219 */ /* 0x000fe40000011603 */
[----:B------:R-:W-:Y:S01]  /*6730*/  LOP3.LUT R21, RZ, R4, RZ, 0x33, !PT ;  /* 0x00000004ff157212 */ /* 0x000fe200078e33ff */
[----:B------:R-:W2:Y:S01]  /*6740*/  LDC R27, c[0x0][0x638] ;  /* 0x00018e00ff1b7b82 */ /* 0x000ea20000000800 */
[----:B------:R-:W-:Y:S01]  /*6750*/  SHF.L.U32 R28, R7, R28, RZ ;  /* 0x0000001c071c7219 */ /* 0x000fe200000006ff */
[----:B------:R-:W-:-:S06]  /*6760*/  IMAD.MOV.U32 R4, RZ, RZ, R13 ;  /* 0x000000ffff047224 */ /* 0x000fcc00078e000d */
[----:B------:R-:W0:Y:S01]  /*6770*/  LDC R29, c[0x0][0x610] ;  /* 0x00018400ff1d7b82 */ /* 0x000e220000000800 */
[----:B----4-:R-:W-:Y:S05]  /*6780*/  @!P0 BRA `(.L_x_129) ;  /* 0x0000000000288947 */ /* 0x010fea0003800000 */
[----:B---3--:R-:W3:Y:S02]  /*6790*/  LDC R0, c[0x0][0x64c] ;  /* 0x00019300ff007b82 */ /* 0x008ee40000000800 */
[----:B---3--:R-:W-:-:S05]  /*67a0*/  IADD3 R3, P0, R13, R0, RZ ;  /* 0x000000000d037210 */ /* 0x008fca0007f1e0ff */
        /* <DEDUP_REMOVED lines=8> */
.L_x_129:
[----:B------:R-:W-:Y:S01]  /*6830*/  ISETP.NE.AND P0, PT, R2, 0x1, PT ;  /* 0x000000010200780c */ /* 0x000fe20003f05270 */
[----:B------:R-:W-:Y:S01]  /*6840*/  IMAD.MOV R14, RZ, RZ, -R14 ;  /* 0x000000ffff0e7224 */ /* 0x000fe200078e0a0e */
[----:B-1-3--:R-:W-:Y:S01]  /*6850*/  SHF.R.U64 R0, R4, R25, R5 ;  /* 0x0000001904007219 */ /* 0x00afe20000001205 */
[----:B0-----:R-:W-:Y:S01]  /*6860*/  VIADD R5, R20, 0xffffffff ;  /* 0xffffffff14057836 */ /* 0x001fe20000000000 */
[----:B------:R-:W-:Y:S01]  /*6870*/  LOP3.LUT R3, R10, R21, RZ, 0xc0, !PT ;  /* 0x000000150a037212 */ /* 0x000fe200078ec0ff */
[----:B------:R-:W-:Y:S02]  /*6880*/  IMAD.MOV.U32 R6, RZ, RZ, 0x1 ;  /* 0x00000001ff067424 */ /* 0x000fe400078e00ff */
[----:B------:R-:W-:Y:S01]  /*6890*/  IMAD.MOV R4, RZ, RZ, -R0 ;  /* 0x000000ffff047224 */ /* 0x000fe200078e0a00 */
[----:B------:R-:W-:Y:S01]  /*68a0*/  LOP3.LUT R5, R12, R5, RZ, 0xc0, !PT ;  /* 0x000000050c057212 */ /* 0x000fe200078ec0ff */
[----:B------:R-:W-:Y:S02]  /*68b0*/  IMAD R3, R28, R0, R3 ;  /* 0x000000001c037224 */ /* 0x000fe400078e0203 */
[----:B--2---:R-:W-:-:S02]  /*68c0*/  IMAD R0, R4, R27, R13 ;  /* 0x0000001b04007224 */ /* 0x004fc400078e020d */
[----:B------:R-:W-:Y:S02]  /*68d0*/  @P0 IMAD R26, R15, R14, R24 ;  /* 0x0000000e0f1a0224 */ /* 0x000fe400078e0218 */
[----:B------:R-:W-:Y:S01]  /*68e0*/  IMAD R4, R0, R20, R5 ;  /* 0x0000001400047224 */ /* 0x000fe200078e0205 */
[----:B------:R-:W-:Y:S01]  /*68f0*/  PRMT R0, R6, 0x7610, R0 ;  /* 0x0000761006007816 */ /* 0x000fe20000000000 */
[----:B------:R-:W-:-:S05]  /*6900*/  IMAD R3, R3, R29, R26 ;  /* 0x0000001d03037224 */ /* 0x000fca00078e021a */
[----:B------:R-:W-:Y:S02]  /*6910*/  SEL R77, R4, R3, !P0 ;  /* 0x00000003044d7207 */ /* 0x000fe40004000000 */
[----:B------:R-:W-:-:S07]  /*6920*/  SEL R3, R3, R4, !P0 ;  /* 0x0000000403037207 */ /* 0x000fce0004000000 */
.L_x_127:
[----:B------:R-:W-:Y:S01]  /*6930*/  LOP3.LUT P0, RZ, R0, 0xff, RZ, 0xc0, !PT ;  /* 0x000000ff00ff7812 */ /* 0x000fe2000780c0ff */
[----:B------:R-:W-:-:S12]  /*6940*/  IMAD.MOV.U32 R79, RZ, RZ, R3 ;  /* 0x000000ffff4f7224 */ /* 0x000fd800078e0003 */
[----:B------:R-:W-:Y:S05]  /*6950*/  @P0 BRA `(.L_x_130) ;  /* 0xffffffa8003c0947 */ /* 0x000fea000383ffff */
[----:B------:R-:W-:Y:S05]  /*6960*/  EXIT ;  /* 0x000000000000794d */ /* 0x000fea0003800000 */
.L_x_7:
[----:B0-----:R-:W-:Y:S01]  /*6970*/  ULDC.64 UR4, c[0x0][0x650] ;  /* 0x0001940000047ab9 */ /* 0x001fe20000000a00 */
        /* <DEDUP_REMOVED lines=25> */
.L_x_132:
[----:B------:R-:W0:Y:S01]  /*6b10*/  LDC.64 R28, c[0x0][0x640] ;  /* 0x00019000ff1c7b82 */ /* 0x000e220000000a00 */
[-CC-:B------:R-:W-:Y:S01]  /*6b20*/  SHF.R.U64 R22, R12, R6.reuse, R13.reuse ;  /* 0x000000060c167219 */ /* 0x180fe2000000120d */
[----:B------:R-:W-:Y:S01]  /*6b30*/  IMAD.MOV.U32 R30, RZ, RZ, 0x1 ;  /* 0x00000001ff1e7424 */ /* 0x000fe200078e00ff */
[----:B------:R-:W-:Y:S02]  /*6b40*/  SHF.R.U32.HI R6, RZ, R6, R13 ;  /* 0x00000006ff067219 */ /* 0x000fe4000001160d */
        /* <DEDUP_REMOVED lines=8> */
[----:B------:R-:W-:Y:S01]  /*6bd0*/  IMAD.IADD R9, R9, 0x1, R11 ;  /* 0x0000000109097824 */ /* 0x000fe200078e020b */
[----:B0-----:R-:W-:-:S04]  /*6be0*/  ISETP.NE.U32.AND P0, PT, R28, RZ, PT ;  /* 0x000000ff1c00720c */ /* 0x001fc80003f05070 */
[----:B------:R-:W-:Y:S02]  /*6bf0*/  ISETP.NE.AND.EX P0, PT, R29, RZ, PT, P0 ;  /* 0x000000ff1d00720c */ /* 0x000fe40003f05300 */
[----:B------:R-:W0:Y:S01]  /*6c00*/  LDC R20, c[0x0][0x600] ;  /* 0x00018000ff147b82 */ /* 0x000e220000000800 */
[-CC-:B-1----:R-:W-:Y:S01]  /*6c10*/  SHF.R.U64 R14, R8, R10.reuse, R9.reuse ;  /* 0x0000000a080e7219 */ /* 0x182fe20000001209 */
[----:B------:R-:W-:Y:S01]  /*6c20*/  IMAD.MOV.U32 R8, RZ, RZ, -0x1 ;  /* 0xffffffffff087424 */ /* 0x000fe200078e00ff */
[----:B------:R-:W-:-:S05]  /*6c30*/  SHF.R.U32.HI R9, RZ, R10, R9 ;  /* 0x0000000aff097219 */ /* 0x000fca0000011609 */
[----:B------:R-:W1:Y:S01]  /*6c40*/  LDC R24, c[0x0][0x648] ;  /* 0x00019200ff187b82 */ /* 0x000e620000000800 */
[-CC-:B--2---:R-:W-:Y:S02]  /*6c50*/  SHF.R.U64 R23, R14, R12.reuse, R9.reuse ;  /* 0x0000000c0e177219 */ /* 0x184fe40000001209 */
[----:B------:R-:W-:-:S05]  /*6c60*/  SHF.R.U32.HI R6, RZ, R12, R9 ;  /* 0x0000000cff067219 */ /* 0x000fca0000011609 */
[----:B------:R-:W2:Y:S01]  /*6c70*/  LDC R26, c[0x0][0x638] ;  /* 0x00018e00ff1a7b82 */ /* 0x000ea20000000800 */
[-C--:B---3--:R-:W-:Y:S02]  /*6c80*/  SHF.L.U32 R8, R8, R27.reuse, RZ ;  /* 0x0000001b08087219 */ /* 0x088fe400000006ff */
[-CC-:B------:R-:W-:Y:S02]  /*6c90*/  SHF.R.U64 R25, R23, R27.reuse, R6.reuse ;  /* 0x0000001b17197219 */ /* 0x180fe40000001206 */
[----:B------:R-:W-:Y:S02]  /*6ca0*/  LOP3.LUT R32, RZ, R8, RZ, 0x33, !PT ;  /* 0x00000008ff207212 */ /* 0x000fe400078e33ff */
[----:B------:R-:W-:Y:S01]  /*6cb0*/  SHF.R.U32.HI R9, RZ, R27, R6 ;  /* 0x0000001bff097219 */ /* 0x000fe20000011606 */
[----:B------:R-:W3:Y:S01]  /*6cc0*/  LDC R31, c[0x0][0x610] ;  /* 0x00018400ff1f7b82 */ /* 0x000ee20000000800 */
[----:B------:R-:W-:Y:S01]  /*6cd0*/  IMAD.MOV.U32 R8, RZ, RZ, R25 ;  /* 0x000000ffff087224 */ /* 0x000fe200078e0019 */
[----:B------:R-:W-:Y:S06]  /*6ce0*/  @!P0 BRA `(.L_x_133) ;  /* 0x0000000000288947 */ /* 0x000fec0003800000 */
        /* <DEDUP_REMOVED lines=10> */
.L_x_133:
[----:B------:R-:W-:Y:S02]  /*6d90*/  ISETP.NE.AND P0, PT, R2, 0x1, PT ;  /* 0x000000010200780c */ /* 0x000fe40003f05270 */
[----:B-1----:R-:W-:Y:S01]  /*6da0*/  SHF.R.U64 R6, R8, R24, R9 ;  /* 0x0000001808067219 */ /* 0x002fe20000001209 */
[----:B0-----:R-:W-:Y:S01]  /*6db0*/  VIADD R9, R20, 0xffffffff ;  /* 0xffffffff14097836 */ /* 0x001fe20000000000 */
[----:B------:R-:W-:Y:S02]  /*6dc0*/  SHF.L.U32 R30, R30, R27, RZ ;  /* 0x0000001b1e1e7219 */ /* 0x000fe400000006ff */
[----:B------:R-:W-:Y:S01]  /*6dd0*/  LOP3.LUT R5, R23, R32, RZ, 0xc0, !PT ;  /* 0x0000002017057212 */ /* 0x000fe200078ec0ff */
[----:B------:R-:W-:-:S04]  /*6de0*/  IMAD.MOV R8, RZ, RZ, -R6 ;  /* 0x000000ffff087224 */ /* 0x000fc800078e0a06 */
[----:B------:R-:W-:Y:S01]  /*6df0*/  IMAD R6, R30, R6, R5 ;  /* 0x000000061e067224 */ /* 0x000fe200078e0205 */
[----:B------:R-:W-:Y:S01]  /*6e00*/  LOP3.LUT R5, R14, R9, RZ, 0xc0, !PT ;  /* 0x000000090e057212 */ /* 0x000fe200078ec0ff */
[----:B------:R-:W-:Y:S02]  /*6e10*/  @P0 IMAD R3, R7, R21, R4 ;  /* 0x0000001507030224 */ /* 0x000fe400078e0204 */
[----:B--2---:R-:W-:Y:S02]  /*6e20*/  IMAD R4, R8, R26, R25 ;  /* 0x0000001a08047224 */ /* 0x004fe400078e0219 */
[----:B---3--:R-:W-:Y:S02]  /*6e30*/  IMAD R3, R6, R31, R3 ;  /* 0x0000001f06037224 */ /* 0x008fe400078e0203 */
[----:B------:R-:W-:Y:S02]  /*6e40*/  IMAD R4, R4, R20, R5 ;  /* 0x0000001404047224 */ /* 0x000fe400078e0205 */
[----:B------:R-:W-:-:S02]  /*6e50*/  IMAD.MOV.U32 R8, RZ, RZ, 0x1 ;  /* 0x00000001ff087424 */ /* 0x000fc400078e00ff */
[----:B------:R-:W-:Y:S01]  /*6e60*/  IMAD.MOV.U32 R6, RZ, RZ, R22 ;  /* 0x000000ffff067224 */ /* 0x000fe200078e0016 */
[----:B------:R-:W-:Y:S02]  /*6e70*/  SEL R20, R4, R3, !P0 ;  /* 0x0000000304147207 */ /* 0x000fe40004000000 */
[----:B------:R-:W-:-:S07]  /*6e80*/  SEL R13, R3, R4, !P0 ;  /* 0x00000004030d7207 */ /* 0x000fce0004000000 */
.L_x_131:
[----:B------:R-:W-:-:S08]  /*6e90*/  NOP ;  /* 0x0000000000007918 */ /* 0x000fd00000000000 */
[----:B------:R-:W0:-:S00]  /*6ea0*/  USETMAXREG.DEALLOC.CTAPOOL 0x28 ;  /* 0x00000028000079c8 */ /* 0x000e0000080e0500 */
[----:B0-----:R-:W-:-:S13]  /*6eb0*/  ISETP.NE.AND P0, PT, R0, RZ, PT ;  /* 0x000000ff0000720c */ /* 0x001fda0003f05270 */
[----:B------:R-:W-:Y:S05]  /*6ec0*/  @P0 EXIT ;  /* 0x000000000000094d */ /* 0x000fea0003800000 */
[----:B------:R-:W-:Y:S01]  /*6ed0*/  LOP3.LUT P0, RZ, R8, 0xff, RZ, 0xc0, !PT ;  /* 0x000000ff08ff7812 */ /* 0x000fe2000780c0ff */
[----:B------:R-:W-:Y:S02]  /*6ee0*/  IMAD.MOV.U32 R0, RZ, RZ, 0x1 ;  /* 0x00000001ff007424 */ /* 0x000fe400078e00ff */
[----:B------:R-:W-:-:S10]  /*6ef0*/  IMAD.MOV.U32 R3, RZ, RZ, RZ ;  /* 0x000000ffff037224 */ /* 0x000fd400078e00ff */
[----:B------:R-:W-:Y:S05]  /*6f00*/  @!P0 BRA `(.L_x_134) ;  /* 0x0000000c00448947 */ /* 0x000fea0003800000 */
[----:B------:R-:W0:Y:S01]  /*6f10*/  LDC R0, c[0x0][0x28c] ;  /* 0x0000a300ff007b82 */ /* 0x000e220000000800 */
[----:B------:R-:W1:Y:S01]  /*6f20*/  S2R R9, SR_CgaCtaId ;  /* 0x0000000000097919 */ /* 0x000e620000008800 */
[----:B------:R-:W-:Y:S01]  /*6f30*/  ULDC UR5, c[0x0][0x600] ;  /* 0x0001800000057ab9 */ /* 0x000fe20000000800 */
[----:B------:R-:W-:Y:S01]  /*6f40*/  ULDC UR4, c[0x0][0xc] ;  /* 0x0000030000047ab9 */ /* 0x000fe20000000800 */
[----:B------:R-:W-:Y:S01]  /*6f50*/  UIADD3 UR16, UR5, -0x1, URZ ;  /* 0xffffffff05107890 */ /* 0x000fe2000fffe03f */
[----:B------:R-:W-:Y:S01]  /*6f60*/  BSSY B0, `(.L_x_134) ;  /* 0x00000cb000007945 */ /* 0x000fe20003800000 */
[----:B------:R-:W-:Y:S01]  /*6f70*/  ULDC UR6, c[0x0][0x658] ;  /* 0x0001960000067ab9 */ /* 0x000fe20000000800 */
[----:B------:R-:W-:Y:S01]  /*6f80*/  ULDC UR5, c[0x0][0x10] ;  /* 0x0000040000057ab9 */ /* 0x000fe20000000800 */
[----:B------:R-:W-:Y:S01]  /*6f90*/  UMOV UR7, 0xffffffff ;  /* 0xffffffff00077882 */ /* 0x000fe20000000000 */
[----:B------:R-:W-:Y:S01]  /*6fa0*/  UMOV UR8, 0x1 ;  /* 0x0000000100087882 */ /* 0x000fe20000000000 */
[----:B------:R-:W-:Y:S01]  /*6fb0*/  UIMAD.WIDE.U32 UR4, UR4, UR5, URZ ;  /* 0x00000005040472a5 */ /* 0x000fe2000f8e003f */
[----:B------:R-:W-:Y:S01]  /*6fc0*/  IMAD.MOV.U32 R11, RZ, RZ, 0x1 ;  /* 0x00000001ff0b7424 */ /* 0x000fe200078e00ff */
[----:B------:R-:W-:Y:S01]  /*6fd0*/  USHF.L.U32 UR7, UR7, UR6, URZ ;  /* 0x0000000607077299 */ /* 0x000fe2000800063f */
[----:B------:R-:W-:Y:S01]  /*6fe0*/  LOP3.LUT R8, R19, 0x2, RZ, 0xfc, !PT ;  /* 0x0000000213087812 */ /* 0x000fe200078efcff */
[----:B------:R-:W-:-:S02]  /*6ff0*/  USHF.L.U32 UR18, UR8, UR6, URZ ;  /* 0x0000000608127299 */ /* 0x000fc4000800063f */
[----:B------:R-:W-:Y:S01]  /*7000*/  ULOP3.LUT UR17, URZ, UR7, URZ, 0x33, !UPT ;  /* 0x000000073f117292 */ /* 0x000fe2000f8e333f */
[----:B------:R-:W-:Y:S01]  /*7010*/  ULDC UR6, c[0x0][0x14] ;  /* 0x0000050000067ab9 */ /* 0x000fe20000000800 */
[----:B------:R-:W-:Y:S01]  /*7020*/  ULDC.64 UR22, c[0x0][0x198] ;  /* 0x0000660000167ab9 */ /* 0x000fe20000000a00 */
[----:B------:R-:W-:Y:S02]  /*7030*/  UIMAD.WIDE.U32 UR20, UR4, UR6, URZ ;  /* 0x00000006041472a5 */ /* 0x000fe4000f8e003f */
[----:B------:R-:W-:Y:S01]  /*7040*/  UIMAD UR13, UR5, UR6, URZ ;  /* 0x00000006050d72a4 */ /* 0x000fe2000f8e023f */
[----:B0-----:R-:W-:-:S03]  /*7050*/  VIADD R0, R0, 0x3f ;  /* 0x0000003f00007836 */ /* 0x001fc60000000000 */
[----:B------:R-:W-:Y:S02]  /*7060*/  UIADD3 UR13, UR21, UR13, URZ ;  /* 0x0000000d150d7290 */ /* 0x000fe4000fffe03f */
[----:B------:R-:W-:-:S04]  /*7070*/  SHF.R.S32.HI R3, RZ, 0x1f, R0 ;  /* 0x0000001fff037819 */ /* 0x000fc80000011400 */
[----:B------:R-:W-:Y:S01]  /*7080*/  LEA.HI R3, R3, R0, RZ, 0x6 ;  /* 0x0000000003037211 */ /* 0x000fe200078f30ff */
[----:B------:R-:W-:Y:S01]  /*7090*/  IMAD.MOV.U32 R0, RZ, RZ, 0x1 ;  /* 0x00000001ff007424 */ /* 0x000fe200078e00ff */
[----:B-1----:R-:W-:Y:S02]  /*70a0*/  LOP3.LUT R9, R9, 0x1, RZ, 0xc0, !PT ;  /* 0x0000000109097812 */ /* 0x002fe400078ec0ff */
[----:B------:R-:W-:Y:S01]  /*70b0*/  SHF.R.S32.HI R10, RZ, 0x6, R3 ;  /* 0x00000006ff0a7819 */ /* 0x000fe20000011403 */
[----:B------:R-:W-:-:S04]  /*70c0*/  IMAD.MOV.U32 R3, RZ, RZ, RZ ;  /* 0x000000ffff037224 */ /* 0x000fc800078e00ff */
[----:B------:R-:W-:-:S07]  /*70d0*/  VIADD R12, R10, 0x1 ;  /* 0x000000010a0c7836 */ /* 0x000fce0000000000 */
.L_x_145:
[----:B------:R-:W-:-:S03]  /*70e0*/  UMOV UR4, 0xffffffff ;  /* 0xffffffff00047882 */ /* 0x000fc60000000000 */
[----:B------:R-:W-:Y:S05]  /*70f0*/  BRA.DIV UR4, `(.L_x_135) ;  /* 0x0000001204207947 */ /* 0x000fea000b800000 */
[----:B------:R-:W-:-:S13]  /*7100*/  ELECT P6, URZ, PT ;  /* 0x00000000003f782f */ /* 0x000fda00038c0000 */
.L_x_159:
[----:B------:R-:W0:Y:S01]  /*7110*/  LDC R4, c[0x0][0x28c] ;  /* 0x0000a300ff047b82 */ /* 0x000e220000000800 */
[----:B------:R-:W-:Y:S01]  /*7120*/  BSSY B1, `(.L_x_136) ;  /* 0x000003a000017945 */ /* 0x000fe20003800000 */
[----:B0-----:R-:W-:-:S13]  /*7130*/  ISETP.LT.OR P6, PT, R4, 0x1, !P6 ;  /* 0x000000010400780c */ /* 0x001fda00077c1670 */
[----:B------:R-:W-:Y:S05]  /*7140*/  @P6 BRA `(.L_x_137) ;  /* 0x0000000000dc6947 */ /* 0x000fea0003800000 */
[----:B------:R-:W-:Y:S02]  /*7150*/  IMAD R20, R20, 0x2, R9 ;  /* 0x0000000214147824 */ /* 0x000fe400078e0209 */
[----:B------:R-:W-:Y:S02]  /*7160*/  IMAD R21, R13, 0xc0, RZ ;  /* 0x000000c00d157824 */ /* 0x000fe400078e02ff */
[----:B------:R-:W-:Y:S02]  /*7170*/  IMAD.MOV.U32 R22, RZ, RZ, RZ ;  /* 0x000000ffff167224 */ /* 0x000fe400078e00ff */
[----:B------:R-:W-:Y:S02]  /*7180*/  IMAD.MOV.U32 R4, RZ, RZ, R12 ;  /* 0x000000ffff047224 */ /* 0x000fe400078e000c */
[----:B------:R-:W-:Y:S02]  /*7190*/  IMAD.MOV.U32 R5, RZ, RZ, R0 ;  /* 0x000000ffff057224 */ /* 0x000fe400078e0000 */
[----:B------:R-:W-:-:S02]  /*71a0*/  IMAD.MOV.U32 R14, RZ, RZ, R3 ;  /* 0x000000ffff0e7224 */ /* 0x000fc400078e0003 */
[----:B------:R-:W-:-:S07]  /*71b0*/  IMAD R15, R20, 0x18, RZ ;  /* 0x00000018140f7824 */ /* 0x000fce00078e02ff */
.L_x_140:
[----:B------:R-:W0:Y:S01]  /*71c0*/  S2R R20, SR_CgaCtaId ;  /* 0x0000000000147919 */ /* 0x000e220000008800 */
[----:B------:R-:W-:Y:S02]  /*71d0*/  MOV R7, 0x400 ;  /* 0x0000040000077802 */ /* 0x000fe40000000f00 */
[----:B------:R-:W-:-:S13]  /*71e0*/  LOP3.LUT P1, RZ, R18, 0x7f, RZ, 0xc0, !PT ;  /* 0x0000007f12ff7812 */ /* 0x000fda000782c0ff */
[----:B------:R-:W1:Y:S01]  /*71f0*/  @!P1 LDC R13, c[0x0][0x500] ;  /* 0x00014000ff0d9b82 */ /* 0x000e620000000800 */
[----:B0-----:R-:W-:Y:S02]  /*7200*/  LEA R23, R20, R7, 0x18 ;  /* 0x0000000714177211 */ /* 0x001fe400078ec0ff */
[----:B------:R-:W-:-:S03]  /*7210*/  SHF.L.U32 R7, R5, 0x1f, RZ ;  /* 0x0000001f05077819 */ /* 0x000fc600000006ff */
[----:B------:R-:W-:-:S04]  /*7220*/  IMAD R20, R14, 0x8, R23 ;  /* 0x000000080e147824 */ /* 0x000fc800078e0217 */
[----:B------:R-:W0:Y:S02]  /*7230*/  SYNCS.PHASECHK.TRANS64.TRYWAIT P0, [R20+URZ+0x38], R7 ;  /* 0x00003807140075a7 */ /* 0x000e24000800017f */
[----:B01----:R-:W-:Y:S05]  /*7240*/  @!P0 BRA `(.L_x_138) ;  /* 0x0000000c00ec8947 */ /* 0x003fea0003800000 */
.L_x_160:
[----:B0-----:R-:W-:Y:S01]  /*7250*/  PRMT R7, R8, 0x9910, RZ ;  /* 0x0000991008077816 */ /* 0x001fe200000000ff */
[----:B------:R0:W-:Y:S03]  /*7260*/  @!P1 SYNCS.ARRIVE.TRANS64 RZ, [R20+URZ], R13 ;  /* 0x0000000d14ff99a7 */ /* 0x0001e6000800003f */
[----:B------:R-:W-:-:S13]  /*7270*/  ISETP.NE.AND P0, PT, R7, 0x2, PT ;  /* 0x000000020700780c */ /* 0x000fda0003f05270 */
[----:B0-----:R-:W-:Y:S05]  /*7280*/  @P0 BRA `(.L_x_139) ;  /* 0x0000000000040947 */ /* 0x001fea0003800000 */
[----:B------:R-:W-:Y:S01]  /*7290*/  BPT.TRAP 0x1 ;  /* 0x000000040000795c */ /* 0x000fe20000300000 */
.L_x_139:
[----:B------:R-:W-:Y:S01]  /*72a0*/  IMAD R7, R14, 0x2, R9 ;  /* 0x000000020e077824 */ /* 0x000fe200078e0209 */
[----:B------:R-:W-:Y:S01]  /*72b0*/  R2UR UR9, R20 ;  /* 0x00000000140972ca */ /* 0x000fe200000e0000 */
[--C-:B------:R-:W-:Y:S01]  /*72c0*/  IMAD R13, R14, 0x6000, R23.reuse ;  /* 0x000060000e0d7824 */ /* 0x100fe200078e0217 */
[----:B------:R-:W-:Y:S01]  /*72d0*/  UIADD3 UR4, UP0, UR22, 0xf0, URZ ;  /* 0x000000f016047890 */ /* 0x000fe2000ff1e03f */
[----:B------:R-:W-:Y:S01]  /*72e0*/  IMAD R7, R7, 0x600, RZ ;  /* 0x0000060007077824 */ /* 0x000fe200078e02ff */
[----:B------:R-:W-:Y:S01]  /*72f0*/  R2UR UR11, R21 ;  /* 0x00000000150b72ca */ /* 0x000fe200000e0000 */
[----:B------:R-:W-:Y:S01]  /*7300*/  VIADD R4, R4, 0xffffffff ;  /* 0xffffffff04047836 */ /* 0x000fe20000000000 */
[----:B------:R-:W-:Y:S01]  /*7310*/  R2UR UR5, R13 ;  /* 0x000000000d0572ca */ /* 0x000fe200000e0000 */
[----:B------:R-:W-:Y:S01]  /*7320*/  IMAD R7, R7, 0x2, R23 ;  /* 0x0000000207077824 */ /* 0x000fe200078e0217 */
[----:B------:R-:W-:Y:S01]  /*7330*/  R2UR UR10, R22 ;  /* 0x00000000160a72ca */ /* 0x000fe200000e0000 */
[----:B------:R-:W-:Y:S01]  /*7340*/  UIADD3 UR24, UP1, UR22, 0x1f0, URZ ;  /* 0x000001f016187890 */ /* 0x000fe2000ff3e03f */
[----:B------:R-:W-:Y:S01]  /*7350*/  R2UR UR12, R6 ;  /* 0x00000000060c72ca */ /* 0x000fe200000e0000 */
[----:B------:R-:W-:Y:S01]  /*7360*/  VIADD R14, R14, 0x1 ;  /* 0x000000010e0e7836 */ /* 0x000fe20000000000 */
[----:B------:R-:W-:Y:S01]  /*7370*/  R2UR UR8, R7 ;  /* 0x00000000070872ca */ /* 0x000fe200000e0000 */
[----:B------:R-:W-:Y:S01]  /*7380*/  UIADD3.X UR25, URZ, UR23, URZ, UP1, !UPT ;  /* 0x000000173f197290 */ /* 0x000fe20008ffe43f */
[----:B------:R-:W-:Y:S01]  /*7390*/  R2UR UR19, R15 ;  /* 0x000000000f1372ca */ /* 0x000fe200000e0000 */
[----:B------:R-:W-:Y:S01]  /*73a0*/  UMOV UR6, 0x0 ;  /* 0x0000000000067882 */ /* 0x000fe20000000000 */
[----:B------:R-:W-:Y:S01]  /*73b0*/  ISETP.GT.AND P1, PT, R4, 0x1, PT ;  /* 0x000000010400780c */ /* 0x000fe20003f24270 */
[----:B------:R-:W-:Y:S01]  /*73c0*/  UMOV UR7, 0x10000000 ;  /* 0x1000000000077882 */ /* 0x000fe20000000000 */
[----:B------:R-:W-:Y:S01]  /*73d0*/  ISETP.NE.AND P0, PT, R14, 0x7, PT ;  /* 0x000000070e00780c */ /* 0x000fe20003f05270 */
[----:B------:R-:W-:Y:S01]  /*73e0*/  UIADD3 UR14, UR5, 0x180, URZ ;  /* 0x00000180050e7890 */ /* 0x000fe2000fffe03f */
[----:B------:R-:W-:Y:S01]  /*73f0*/  VIADD R22, R22, 0x40 ;  /* 0x0000004016167836 */ /* 0x000fe20000000000 */
[----:B------:R-:W-:Y:S01]  /*7400*/  UIADD3.X UR5, URZ, UR23, URZ, UP0, !UPT ;  /* 0x000000173f057290 */ /* 0x000fe200087fe43f */
[----:B------:R-:W-:Y:S01]  /*7410*/  SEL R20, RZ, 0x1, P0 ;  /* 0x00000001ff147807 */ /* 0x000fe20000000000 */
[----:B------:R-:W-:Y:S01]  /*7420*/  UMOV UR26, 0x30000 ;  /* 0x00030000001a7882 */ /* 0x000fe20000000000 */
[----:B------:R-:W-:Y:S01]  /*7430*/  SEL R14, R14, RZ, P0 ;  /* 0x000000ff0e0e7207 */ /* 0x000fe20000000000 */
[----:B------:R-:W-:Y:S01]  /*7440*/  UIADD3 UR15, UR8, 0x2a180, URZ ;  /* 0x0002a180080f7890 */ /* 0x000fe2000fffe03f */
[----:B------:R-:W-:-:S02]  /*7450*/  LOP3.LUT R5, R5, R20, RZ, 0x3c, !PT ;  /* 0x0000001405057212 */ /* 0x000fc400078e3cff */
[----:B------:R-:W-:Y:S02]  /*7460*/  UMOV UR8, UR14 ;  /* 0x0000000e00087c82 */ /* 0x000fe40008000000 */
[----:B------:R0:W-:Y:S02]  /*7470*/  UTMALDG.3D [UR8], [UR4], desc[UR6] ;  /* 0x00000608040075b4 */ /* 0x0001e40008011000 */
[----:B0-----:R-:W-:Y:S01]  /*7480*/  UMOV UR8, UR15 ;  /* 0x0000000f00087c82 */ /* 0x001fe20008000000 */
[----:B------:R-:W-:Y:S02]  /*7490*/  UMOV UR11, UR19 ;  /* 0x00000013000b7c82 */ /* 0x000fe40008000000 */
[----:B------:R0:W-:Y:S02]  /*74a0*/  UTMALDG.3D.MULTICAST [UR8], [UR24], UR26, desc[UR6] ;  /* 0x00000608180073b4 */ /* 0x0001e4000801181a */
[----:B0-----:R-:W-:Y:S05]  /*74b0*/  @P1 BRA `(.L_x_140) ;  /* 0xfffffffc00401947 */ /* 0x001fea000383ffff */
.L_x_137:
[----:B------:R-:W-:Y:S05]  /*74c0*/  BSYNC B1 ;  /* 0x0000000000017941 */ /* 0x000fea0003800000 */
.L_x_136:
[----:B------:R-:W-:Y:S01]  /*74d0*/  LOP3.LUT P1, RZ, R11, 0xff, RZ, 0xc0, !PT ;  /* 0x000000ff0bff7812 */ /* 0x000fe2000782c0ff */
[C---:B------:R-:W-:Y:S01]  /*74e0*/  IMAD.IADD R6, R10.reuse, 0x1, R3 ;  /* 0x000000010a067824 */ /* 0x040fe200078e0203 */
[----:B------:R-:W-:Y:S01]  /*74f0*/  ULDC.64 UR4, c[0x0][0x650] ;  /* 0x0001940000047ab9 */ /* 0x000fe20000000a00 */
[----:B------:R-:W-:Y:S01]  /*7500*/  ISETP.GE.U32.AND P2, PT, R10, 0x7, PT ;  /* 0x000000070a00780c */ /* 0x000fe20003f46070 */
[----:B------:R-:W-:Y:S01]  /*7510*/  BSSY B1, `(.L_x_141) ;  /* 0x000006d000017945 */ /* 0x000fe20003800000 */
[C---:B------:R-:W-:Y:S01]  /*7520*/  IMAD.WIDE.U32 R4, R6.reuse, 0x24924925, RZ ;  /* 0x2492492506047825 */ /* 0x040fe200078e00ff */
[C---:B------:R-:W-:Y:S02]  /*7530*/  ISETP.GT.U32.AND P0, PT, R6.reuse, 0x6, PT ;  /* 0x000000060600780c */ /* 0x040fe40003f04070 */
[----:B------:R-:W-:Y:S01]  /*7540*/  PRMT R11, RZ, 0x7610, R11 ;  /* 0x00007610ff0b7816 */ /* 0x000fe2000000000b */
[----:B------:R-:W-:Y:S01]  /*7550*/  IMAD.IADD R4, R6, 0x1, -R5 ;  /* 0x0000000106047824 */ /* 0x000fe200078e0a05 */
[----:B------:R-:W-:Y:S01]  /*7560*/  ISETP.LT.U32.AND P0, PT, R10, 0x7, P0 ;  /* 0x000000070a00780c */ /* 0x000fe20000701070 */
[----:B------:R-:W-:-:S02]  /*7570*/  IMAD.MOV.U32 R13, RZ, RZ, -0x1 ;  /* 0xffffffffff0d7424 */ /* 0x000fc400078e00ff */
[----:B------:R-:W0:Y:S01]  /*7580*/  @P1 S2R R14, SR_CgaCtaId ;  /* 0x00000000000e1919 */ /* 0x000e220000008800 */
[----:B------:R-:W-:Y:S01]  /*7590*/  @P1 MOV R3, 0x400 ;  /* 0x0000040000031802 */ /* 0x000fe20000000f00 */
[----:B------:R-:W-:Y:S01]  /*75a0*/  IMAD.MOV.U32 R20, RZ, RZ, -0x1 ;  /* 0xffffffffff147424 */ /* 0x000fe200078e00ff */
[----:B------:R-:W-:Y:S02]  /*75b0*/  LEA.HI R4, R4, R5, RZ, 0x1f ;  /* 0x0000000504047211 */ /* 0x000fe400078ff8ff */
[----:B0-----:R-:W-:Y:S02]  /*75c0*/  @P1 LEA R14, R14, R3, 0x18 ;  /* 0x000000030e0e1211 */ /* 0x001fe400078ec0ff */
[----:B------:R-:W-:Y:S02]  /*75d0*/  SEL R3, RZ, 0x1, !P0 ;  /* 0x00000001ff037807 */ /* 0x000fe40004000000 */
[----:B------:R-:W-:Y:S01]  /*75e0*/  IADD3 R16, P0, R16, UR20, RZ ;  /* 0x0000001410107c10 */ /* 0x000fe2000ff1e0ff */
[----:B------:R0:W-:Y:S01]  /*75f0*/  @P1 SYNCS.ARRIVE.TRANS64.A1T0 RZ, [R14+URZ+0x88], RZ ;  /* 0x000088ff0eff19a7 */ /* 0x0001e2000810003f */
[----:B------:R-:W-:-:S02]  /*7600*/  LOP3.LUT R0, R0, R3, RZ, 0x3c, !PT ;  /* 0x0000000300007212 */ /* 0x000fc400078e3cff */
[----:B------:R-:W-:Y:S02]  /*7610*/  IADD3.X R17, R17, UR13, RZ, P0, !PT ;  /* 0x0000000d11117c10 */ /* 0x000fe400087fe4ff */
[----:B------:R-:W-:Y:S02]  /*7620*/  ISETP.GE.U32.AND P0, PT, R16, UR4, PT ;  /* 0x0000000410007c0c */ /* 0x000fe4000bf06070 */
[----:B------:R-:W-:Y:S02]  /*7630*/  SHF.R.U32.HI R3, RZ, 0x2, R4 ;  /* 0x00000002ff037819 */ /* 0x000fe40000011604 */
[----:B------:R-:W-:Y:S02]  /*7640*/  ISETP.GE.U32.AND.EX P0, PT, R17, UR5, PT, P0 ;  /* 0x0000000511007c0c */ /* 0x000fe4000bf06100 */
[----:B------:R-:W-:Y:S01]  /*7650*/  @P2 LOP3.LUT R0, R0, 0x1, R3, 0x78, !PT ;  /* 0x0000000100002812 */ /* 0x000fe200078e7803 */
[----:B------:R-:W-:Y:S01]  /*7660*/  IMAD R3, R3, -0x7, R6 ;  /* 0xfffffff903037824 */ /* 0x000fe200078e0206 */
[----:B------:R-:W-:Y:S01]  /*7670*/  PRMT R4, RZ, 0x7610, R4 ;  /* 0x00007610ff047816 */ /* 0x000fe20000000004 */
[----:B------:R-:W-:-:S08]  /*7680*/  IMAD.MOV.U32 R6, RZ, RZ, -0x1 ;  /* 0xffffffffff067424 */ /* 0x000fd000078e00ff */
[----:B0-----:R-:W-:Y:S05]  /*7690*/  @P0 BRA `(.L_x_142) ;  /* 0x0000000400500947 */ /* 0x001fea0003800000 */
[----:B------:R-:W0:Y:S01]  /*76a0*/  S2R R15, SR_CTAID.X ;  /* 0x00000000000f7919 */ /* 0x000e220000002500 */
[----:B------:R-:W-:Y:S01]  /*76b0*/  ULDC.64 UR4, c[0x0][0x628] ;  /* 0x00018a0000047ab9 */ /* 0x000fe20000000a00 */
[----:B------:R-:W1:Y:S01]  /*76c0*/  LDC R20, c[0x0][0x144] ;  /* 0x00005100ff147b82 */ /* 0x000e620000000800 */
[----:B------:R-:W-:Y:S01]  /*76d0*/  ISETP.NE.U32.AND P0, PT, RZ, UR4, PT ;  /* 0x00000004ff007c0c */ /* 0x000fe2000bf05070 */
[----:B------:R-:W2:Y:S01]  /*76e0*/  S2R R13, SR_CTAID.Y ;  /* 0x00000000000d7919 */ /* 0x000ea20000002600 */
[----:B------:R-:W-:Y:S01]  /*76f0*/  ULDC UR7, c[0x0][0x630] ;  /* 0x00018c0000077ab9 */ /* 0x000fe20000000800 */
[----:B------:R-:W-:Y:S01]  /*7700*/  ULDC UR8, c[0x0][0x150] ;  /* 0x0000540000087ab9 */ /* 0x000fe20000000800 */
[----:B------:R-:W-:Y:S01]  /*7710*/  ISETP.NE.AND.EX P0, PT, RZ, UR5, PT, P0 ;  /* 0x00000005ff007c0c */ /* 0x000fe2000bf05300 */
[----:B------:R-:W-:Y:S02]  /*7720*/  IMAD.MOV.U32 R4, RZ, RZ, R16 ;  /* 0x000000ffff047224 */ /* 0x000fe400078e0010 */
[----:B------:R-:W-:Y:S01]  /*7730*/  IMAD.MOV.U32 R5, RZ, RZ, R17 ;  /* 0x000000ffff057224 */ /* 0x000fe200078e0011 */
[----:B0-----:R-:W-:-:S09]  /*7740*/  I2FP.F32.U32 R22, R15 ;  /* 0x0000000f00167245 */ /* 0x001fd20000201000 */
[----:B------:R-:W-:Y:S05]  /*7750*/  @!P0 BRA `(.L_x_143) ;  /* 0x0000000000288947 */ /* 0x000fea0003800000 */
[----:B------:R-:W-:Y:S02]  /*7760*/  ULDC UR6, c[0x0][0x634] ;  /* 0x00018d0000067ab9 */ /* 0x000fe40000000800 */
[----:B------:R-:W-:-:S05]  /*7770*/  IADD3 R5, P0, R16, UR6, RZ ;  /* 0x0000000610057c10 */ /* 0x000fca000ff1e0ff */
[----:B------:R-:W-:-:S04]  /*7780*/  IMAD.X R21, RZ, RZ, R17, P0 ;  /* 0x000000ffff157224 */ /* 0x000fc800000e0611 */
[----:B------:R-:W-:-:S04]  /*7790*/  IMAD.WIDE.U32 R6, R21, UR4, RZ ;  /* 0x0000000415067c25 */ /* 0x000fc8000f8e00ff */
[----:B------:R-:W-:-:S04]  /*77a0*/  IMAD.WIDE.U32 R6, P0, R5, UR5, R6 ;  /* 0x0000000505067c25 */ /* 0x000fc8000f800006 */
[----:B------:R-:W-:-:S04]  /*77b0*/  IMAD.WIDE.U32 R4, R5, UR4, RZ ;  /* 0x0000000405047c25 */ /* 0x000fc8000f8e00ff */
[----:B------:R-:W-:Y:S01]  /*77c0*/  IMAD.MOV.U32 R4, RZ, RZ, R7 ;  /* 0x000000ffff047224 */ /* 0x000fe200078e0007 */
[----:B------:R-:W-:Y:S01]  /*77d0*/  IADD3 RZ, P1, R5, R6, RZ ;  /* 0x0000000605ff7210 */ /* 0x000fe20007f3e0ff */
[----:B------:R-:W-:-:S04]  /*77e0*/  IMAD.X R5, RZ, RZ, RZ, P0 ;  /* 0x000000ffff057224 */ /* 0x000fc800000e06ff */
[----:B------:R-:W-:-:S08]  /*77f0*/  IMAD.WIDE.U32.X R4, R21, UR5, R4, P1 ;  /* 0x0000000515047c25 */ /* 0x000fd000088e0404 */
.L_x_143:
[----:B------:R-:W-:Y:S01]  /*7800*/  FMUL R22, R22, UR8 ;  /* 0x0000000816167c20 */ /* 0x000fe20008400000 */
[--C-:B------:R-:W-:Y:S01]  /*7810*/  SHF.R.U64 R14, R4, UR7, R5.reuse ;  /* 0x00000007040e7c19 */ /* 0x100fe20008001205 */
[----:B------:R-:W-:Y:S01]  /*7820*/  ULDC.64 UR4, c[0x0][0x620] ;  /* 0x0001880000047ab9 */ /* 0x000fe20000000a00 */
[----:B------:R-:W-:Y:S01]  /*7830*/  SHF.R.U32.HI R4, RZ, UR7, R5 ;  /* 0x00000007ff047c19 */ /* 0x000fe20008011605 */
[----:B------:R-:W-:Y:S01]  /*7840*/  ULDC.64 UR6, c[0x0][0x640] ;  /* 0x0001900000067ab9 */ /* 0x000fe20000000a00 */
[----:B------:R-:W-:Y:S01]  /*7850*/  IADD3 R5, P0, RZ, -R14, RZ ;  /* 0x8000000eff057210 */ /* 0x000fe20007f1e0ff */
[----:B------:R-:W0:Y:S04]  /*7860*/  F2I.U32.TRUNC.NTZ R22, R22 ;  /* 0x0000001600167305 */ /* 0x000e28000020f000 */
[----:B------:R-:W-:Y:S01]  /*7870*/  IMAD.X R4, RZ, RZ, ~R4, P0 ;  /* 0x000000ffff047224 */ /* 0x000fe200000e0e04 */
[----:B------:R-:W-:-:S03]  /*7880*/  ISETP.NE.U32.AND P0, PT, RZ, UR6, PT ;  /* 0x00000006ff007c0c */ /* 0x000fc6000bf05070 */
[----:B------:R-:W-:Y:S01]  /*7890*/  IMAD R4, R4, UR4, RZ ;  /* 0x0000000404047c24 */ /* 0x000fe2000f8e02ff */
[----:B------:R-:W-:-:S03]  /*78a0*/  ISETP.NE.AND.EX P0, PT, RZ, UR7, PT, P0 ;  /* 0x00000007ff007c0c */ /* 0x000fc6000bf05300 */
[C---:B------:R-:W-:Y:S01]  /*78b0*/  IMAD R7, R5.reuse, UR5, R4 ;  /* 0x0000000505077c24 */ /* 0x040fe2000f8e0204 */
[----:B------:R-:W-:Y:S01]  /*78c0*/  ULDC UR5, c[0x0][0x154] ;  /* 0x0000550000057ab9 */ /* 0x000fe20000000800 */
[----:B------:R-:W-:Y:S01]  /*78d0*/  IMAD.WIDE.U32 R4, R5, UR4, R16 ;  /* 0x0000000405047c25 */ /* 0x000fe2000f8e0010 */
[----:B------:R-:W-:-:S03]  /*78e0*/  ULDC UR4, c[0x0][0x618] ;  /* 0x0001860000047ab9 */ /* 0x000fc60000000800 */
[----:B0-----:R-:W-:Y:S02]  /*78f0*/  IMAD.MOV R6, RZ, RZ, -R22 ;  /* 0x000000ffff067224 */ /* 0x001fe400078e0a16 */
[----:B------:R-:W-:Y:S02]  /*7900*/  IMAD.IADD R5, R5, 0x1, R7 ;  /* 0x0000000105057824 */ /* 0x000fe400078e0207 */
[----:B-1----:R-:W-:Y:S01]  /*7910*/  IMAD R15, R20, R6, R15 ;  /* 0x00000006140f7224 */ /* 0x002fe200078e020f */
[----:B--2---:R-:W-:Y:S01]  /*7920*/  I2FP.F32.U32 R6, R13 ;  /* 0x0000000d00067245 */ /* 0x004fe20000201000 */
[----:B------:R-:W0:Y:S01]  /*7930*/  LDC R20, c[0x0][0x148] ;  /* 0x00005200ff147b82 */ /* 0x000e220000000800 */
[--C-:B------:R-:W-:Y:S02]  /*7940*/  SHF.R.U64 R21, R4, UR4, R5.reuse ;  /* 0x0000000404157c19 */ /* 0x100fe40008001205 */
[----:B------:R-:W-:Y:S01]  /*7950*/  SHF.R.U32.HI R4, RZ, UR4, R5 ;  /* 0x00000004ff047c19 */ /* 0x000fe20008011605 */
[----:B------:R-:W-:Y:S01]  /*7960*/  FMUL R6, R6, UR5 ;  /* 0x0000000506067c20 */ /* 0x000fe20008400000 */
[----:B------:R-:W-:-:S02]  /*7970*/  ULDC UR4, c[0x0][0x608] ;  /* 0x0001820000047ab9 */ /* 0x000fc40000000800 */
[--C-:B------:R-:W-:Y:S01]  /*7980*/  SHF.R.U64 R23, R21, UR4, R4.reuse ;  /* 0x0000000415177c19 */ /* 0x100fe20008001204 */
[----:B------:R1:W2:Y:S01]  /*7990*/  F2I.U32.TRUNC.NTZ R24, R6 ;  /* 0x0000000600187305 */ /* 0x0002a2000020f000 */
[----:B------:R-:W-:Y:S01]  /*79a0*/  SHF.R.U32.HI R4, RZ, UR4, R4 ;  /* 0x00000004ff047c19 */ /* 0x000fe20008011604 */
[----:B------:R-:W-:-:S03]  /*79b0*/  ULDC UR4, c[0x0][0x658] ;  /* 0x0001960000047ab9 */ /* 0x000fc60000000800 */
[--C-:B------:R-:W-:Y:S02]  /*79c0*/  SHF.R.U64 R22, R23, UR4, R4.reuse ;  /* 0x0000000417167c19 */ /* 0x100fe40008001204 */
[----:B------:R-:W-:-:S03]  /*79d0*/  SHF.R.U32.HI R25, RZ, UR4, R4 ;  /* 0x00000004ff197c19 */ /* 0x000fc60008011604 */
[----:B------:R-:W-:Y:S02]  /*79e0*/  IMAD.MOV.U32 R4, RZ, RZ, R22 ;  /* 0x000000ffff047224 */ /* 0x000fe400078e0016 */
[----:B------:R-:W-:Y:S01]  /*79f0*/  IMAD.MOV.U32 R5, RZ, RZ, R25 ;  /* 0x000000ffff057224 */ /* 0x000fe200078e0019 */
[----:B-1----:R-:W-:Y:S06]  /*7a00*/  @!P0 BRA `(.L_x_144) ;  /* 0x0000000000288947 */ /* 0x002fec0003800000 */
        /* <DEDUP_REMOVED lines=10> */
.L_x_144:
[----:B------:R-:W-:Y:S01]  /*7ab0*/  ISETP.NE.AND P0, PT, R2, 0x1, PT ;  /* 0x000000010200780c */ /* 0x000fe20003f05270 */
[----:B------:R-:W-:Y:S01]  /*7ac0*/  ULDC UR4, c[0x0][0x648] ;  /* 0x0001920000047ab9 */ /* 0x000fe20000000800 */
[----:B------:R-:W-:Y:S01]  /*7ad0*/  LOP3.LUT R23, R23, UR17, RZ, 0xc0, !PT ;  /* 0x0000001117177c12 */ /* 0x000fe2000f8ec0ff */
[----:B--2---:R-:W-:Y:S01]  /*7ae0*/  IMAD.MOV R24, RZ, RZ, -R24 ;  /* 0x000000ffff187224 */ /* 0x004fe200078e0a18 */
[----:B------:R-:W-:Y:S01]  /*7af0*/  SHF.R.U64 R4, R4, UR4, R5 ;  /* 0x0000000404047c19 */ /* 0x000fe20008001205 */
[----:B------:R-:W-:Y:S01]  /*7b00*/  ULDC UR4, c[0x0][0x638] ;  /* 0x00018e0000047ab9 */ /* 0x000fe20000000800 */
[----:B------:R-:W-:Y:S01]  /*7b10*/  LOP3.LUT R21, R21, UR16, RZ, 0xc0, !PT ;  /* 0x0000001015157c12 */ /* 0x000fe2000f8ec0ff */
[----:B------:R-:W-:Y:S01]  /*7b20*/  ULDC UR5, c[0x0][0x610] ;  /* 0x0001840000057ab9 */ /* 0x000fe20000000800 */
[----:B------:R-:W-:Y:S02]  /*7b30*/  IMAD.MOV.U32 R6, RZ, RZ, R14 ;  /* 0x000000ffff067224 */ /* 0x000fe400078e000e */
[----:B------:R-:W-:-:S02]  /*7b40*/  IMAD.MOV R5, RZ, RZ, -R4 ;  /* 0x000000ffff057224 */ /* 0x000fc400078e0a04 */
[----:B------:R-:W-:Y:S02]  /*7b50*/  IMAD R4, R4, UR18, R23 ;  /* 0x0000001204047c24 */ /* 0x000fe4000f8e0217 */
[----:B0-----:R-:W-:Y:S02]  /*7b60*/  @P0 IMAD R15, R20, R24, R13 ;  /* 0x00000018140f0224 */ /* 0x001fe400078e020d */
[----:B------:R-:W-:Y:S01]  /*7b70*/  IMAD R22, R5, UR4, R22 ;  /* 0x0000000405167c24 */ /* 0x000fe2000f8e0216 */
[----:B------:R-:W-:Y:S01]  /*7b80*/  ULDC UR4, c[0x0][0x600] ;  /* 0x0001800000047ab9 */ /* 0x000fe20000000800 */
[----:B------:R-:W-:Y:S02]  /*7b90*/  IMAD R15, R4, UR5, R15 ;  /* 0x00000005040f7c24 */ /* 0x000fe4000f8e020f */
[----:B------:R-:W-:Y:S02]  /*7ba0*/  IMAD R22, R22, UR4, R21 ;  /* 0x0000000416167c24 */ /* 0x000fe4000f8e0215 */
[----:B------:R-:W-:-:S03]  /*7bb0*/  IMAD.MOV.U32 R4, RZ, RZ, 0x1 ;  /* 0x00000001ff047424 */ /* 0x000fc600078e00ff */
[----:B------:R-:W-:Y:S02]  /*7bc0*/  SEL R20, R22, R15, !P0 ;  /* 0x0000000f16147207 */ /* 0x000fe40004000000 */
[----:B------:R-:W-:-:S07]  /*7bd0*/  SEL R13, R15, R22, !P0 ;  /* 0x000000160f0d7207 */ /* 0x000fce0004000000 */
.L_x_142:
[----:B------:R-:W-:Y:S05]  /*7be0*/  BSYNC B1 ;  /* 0x0000000000017941 */ /* 0x000fea0003800000 */
.L_x_141:
[----:B------:R-:W-:-:S13]  /*7bf0*/  LOP3.LUT P0, RZ, R4, 0xff, RZ, 0xc0, !PT ;  /* 0x000000ff04ff7812 */ /* 0x000fda000780c0ff */
[----:B------:R-:W-:Y:S05]  /*7c00*/  @P0 BRA `(.L_x_145) ;  /* 0xfffffff400340947 */ /* 0x000fea000383ffff */
[----:B------:R-:W-:Y:S05]  /*7c10*/  BSYNC B0 ;  /* 0x0000000000007941 */ /* 0x000fea0003800000 */
.L_x_134:
[----:B------:R-:W-:-:S03]  /*7c20*/  UMOV UR4, 0xffffffff ;  /* 0xffffffff00047882 */ /* 0x000fc60000000000 */
[----:B------:R-:W-:Y:S05]  /*7c30*/  BRA.DIV UR4, `(.L_x_146) ;  /* 0x0000000604847947 */ /* 0x000fea000b800000 */
[----:B------:R-:W-:-:S13]  /*7c40*/  ELECT P6, URZ, PT ;  /* 0x00000000003f782f */ /* 0x000fda00038c0000 */
.L_x_163:
[----:B------:R-:W-:Y:S04]  /*7c50*/  BSSY B0, `(.L_x_147) ;  /* 0x0000046000007945 */ /* 0x000fe80003800000 */
[----:B------:R-:W-:Y:S05]  /*7c60*/  @!P6 BRA `(.L_x_148) ;  /* 0x000000040010e947 */ /* 0x000fea0003800000 */
[----:B------:R-:W-:-:S04]  /*7c70*/  LOP3.LUT R19, R19, 0x2, RZ, 0xfc, !PT ;  /* 0x0000000213137812 */ /* 0x000fc800078efcff */
[----:B------:R-:W-:-:S13]  /*7c80*/  ISETP.NE.AND P0, PT, R19, 0x3, PT ;  /* 0x000000031300780c */ /* 0x000fda0003f05270 */
[----:B------:R-:W-:Y:S05]  /*7c90*/  @!P0 BRA `(.L_x_149) ;  /* 0x0000000000048947 */ /* 0x000fea0003800000 */
[----:B------:R-:W-:Y:S01]  /*7ca0*/  BPT.TRAP 0x1 ;  /* 0x000000040000795c */ /* 0x000fe20000300000 */
.L_x_149:
[----:B------:R-:W0:Y:S01]  /*7cb0*/  S2R R5, SR_CgaCtaId ;  /* 0x0000000000057919 */ /* 0x000e220000008800 */
[----:B------:R-:W-:Y:S02]  /*7cc0*/  MOV R2, 0x400 ;  /* 0x0000040000027802 */ /* 0x000fe40000000f00 */
[----:B------:R-:W-:Y:S02]  /*7cd0*/  SHF.L.U32 R4, R0, 0x1f, RZ ;  /* 0x0000001f00047819 */ /* 0x000fe400000006ff */
[----:B0-----:R-:W-:-:S05]  /*7ce0*/  LEA R2, R5, R2, 0x18 ;  /* 0x0000000205027211 */ /* 0x001fca00078ec0ff */
[----:B------:R-:W-:-:S04]  /*7cf0*/  VIADD R2, R2, 0x38 ;  /* 0x0000003802027836 */ /* 0x000fc80000000000 */
[C---:B------:R-:W-:Y:S02]  /*7d00*/  IMAD R7, R3.reuse, 0x8, R2 ;  /* 0x0000000803077824 */ /* 0x040fe400078e0202 */
[----:B------:R-:W-:Y:S02]  /*7d10*/  VIADD R3, R3, 0x1 ;  /* 0x0000000103037836 */ /* 0x000fe40000000000 */
[----:B------:R-:W0:Y:S03]  /*7d20*/  SYNCS.PHASECHK.TRANS64.TRYWAIT P0, [R7+URZ], R4 ;  /* 0x00000004070075a7 */ /* 0x000e26000800017f */
[----:B------:R-:W-:-:S04]  /*7d30*/  ISETP.NE.AND P1, PT, R3, 0x7, PT ;  /* 0x000000070300780c */ /* 0x000fc80003f25270 */
[----:B------:R-:W-:Y:S02]  /*7d40*/  SEL R5, RZ, 0x1, P1 ;  /* 0x00000001ff057807 */ /* 0x000fe40000800000 */
[----:B------:R-:W-:Y:S02]  /*7d50*/  SEL R3, R3, RZ, P1 ;  /* 0x000000ff03037207 */ /* 0x000fe40000800000 */
[----:B------:R-:W-:-:S03]  /*7d60*/  LOP3.LUT R6, R0, R5, RZ, 0x3c, !PT ;  /* 0x0000000500067212 */ /* 0x000fc600078e3cff */
[----:B------:R-:W-:Y:S01]  /*7d70*/  IMAD R8, R3, 0x8, R2 ;  /* 0x0000000803087824 */ /* 0x000fe200078e0202 */
[----:B------:R-:W-:Y:S01]  /*7d80*/  SHF.L.U32 R5, R6, 0x1f, RZ ;  /* 0x0000001f06057819 */ /* 0x000fe200000006ff */
[----:B0-----:R-:W-:Y:S06]  /*7d90*/  @!P0 BRA `(.L_x_150) ;  /* 0x00000004004c8947 */ /* 0x001fec0003800000 */
.L_x_164:
[----:B------:R-:W1:Y:S01]  /*7da0*/  SYNCS.PHASECHK.TRANS64.TRYWAIT P0, [R8+URZ], R5 ;  /* 0x00000005080075a7 */ /* 0x000e62000800017f */
[----:B------:R-:W-:-:S05]  /*7db0*/  VIADD R0, R3, 0x1 ;  /* 0x0000000103007836 */ /* 0x000fca0000000000 */
[----:B------:R-:W-:-:S04]  /*7dc0*/  ISETP.NE.AND P1, PT, R0, 0x7, PT ;  /* 0x000000070000780c */ /* 0x000fc80003f25270 */
[----:B------:R-:W-:Y:S02]  /*7dd0*/  SEL R3, RZ, 0x1, P1 ;  /* 0x00000001ff037807 */ /* 0x000fe40000800000 */
[----:B0-----:R-:W-:Y:S02]  /*7de0*/  SEL R7, R0, RZ, P1 ;  /* 0x000000ff00077207 */ /* 0x001fe40000800000 */
[----:B------:R-:W-:-:S03]  /*7df0*/  LOP3.LUT R6, R6, R3, RZ, 0x3c, !PT ;  /* 0x0000000306067212 */ /* 0x000fc600078e3cff */
[----:B------:R-:W-:Y:S01]  /*7e00*/  IMAD R9, R7, 0x8, R2 ;  /* 0x0000000807097824 */ /* 0x000fe200078e0202 */
[----:B------:R-:W-:Y:S01]  /*7e10*/  SHF.L.U32 R4, R6, 0x1f, RZ ;  /* 0x0000001f06047819 */ /* 0x000fe200000006ff */
[----:B-1----:R-:W-:Y:S06]  /*7e20*/  @!P0 BRA `(.L_x_151) ;  /* 0x00000004003c8947 */ /* 0x002fec0003800000 */
.L_x_165:
[----:B------:R-:W1:Y:S01]  /*7e30*/  SYNCS.PHASECHK.TRANS64.TRYWAIT P0, [R9+URZ], R4 ;  /* 0x00000004090075a7 */ /* 0x000e62000800017f */
[----:B------:R-:W-:-:S05]  /*7e40*/  VIADD R0, R7, 0x1 ;  /* 0x0000000107007836 */ /* 0x000fca0000000000 */
[----:B------:R-:W-:-:S04]  /*7e50*/  ISETP.NE.AND P1, PT, R0, 0x7, PT ;  /* 0x000000070000780c */ /* 0x000fc80003f25270 */
[----:B------:R-:W-:Y:S02]  /*7e60*/  SEL R3, RZ, 0x1, P1 ;  /* 0x00000001ff037807 */ /* 0x000fe40000800000 */
[----:B------:R-:W-:Y:S02]  /*7e70*/  SEL R7, R0, RZ, P1 ;  /* 0x000000ff00077207 */ /* 0x000fe40000800000 */
[----:B------:R-:W-:-:S03]  /*7e80*/  LOP3.LUT R6, R6, R3, RZ, 0x3c, !PT ;  /* 0x0000000306067212 */ /* 0x000fc600078e3cff */
[----:B0-----:R-:W-:Y:S01]  /*7e90*/  IMAD R8, R7, 0x8, R2 ;  /* 0x0000000807087824 */ /* 0x001fe200078e0202 */
[----:B------:R-:W-:Y:S01]  /*7ea0*/  SHF.L.U32 R5, R6, 0x1f, RZ ;  /* 0x0000001f06057819 */ /* 0x000fe200000006ff */
[----:B-1----:R-:W-:Y:S06]  /*7eb0*/  @!P0 BRA `(.L_x_152) ;  /* 0x00000004002c8947 */ /* 0x002fec0003800000 */
.L_x_166:
        /* <DEDUP_REMOVED lines=9> */
.L_x_167:
[----:B------:R-:W1:Y:S01]  /*7f50*/  SYNCS.PHASECHK.TRANS64.TRYWAIT P0, [R9+URZ], R4 ;  /* 0x00000004090075a7 */ /* 0x000e62000800017f */
[----:B------:R-:W-:-:S05]  /*7f60*/  VIADD R0, R7, 0x1 ;  /* 0x0000000107007836 */ /* 0x000fca0000000000 */
[----:B------:R-:W-:-:S04]  /*7f70*/  ISETP.NE.AND P1, PT, R0, 0x7, PT ;  /* 0x000000070000780c */ /* 0x000fc80003f25270 */
[----:B------:R-:W-:Y:S02]  /*7f80*/  SEL R3, RZ, 0x1, P1 ;  /* 0x00000001ff037807 */ /* 0x000fe40000800000 */
[----:B------:R-:W-:Y:S02]  /*7f90*/  SEL R7, R0, RZ, P1 ;  /* 0x000000ff00077207 */ /* 0x000fe40000800000 */
[----:B------:R-:W-:-:S03]  /*7fa0*/  LOP3.LUT R11, R6, R3, RZ, 0x3c, !PT ;  /* 0x00000003060b7212 */ /* 0x000fc600078e3cff */
[----:B------:R-:W-:Y:S01]  /*7fb0*/  IMAD R6, R7, 0x8, R2 ;  /* 0x0000000807067824 */ /* 0x000fe200078e0202 */
[----:B0-----:R-:W-:Y:S01]  /*7fc0*/  SHF.L.U32 R5, R11, 0x1f, RZ ;  /* 0x0000001f0b057819 */ /* 0x001fe200000006ff */
[----:B-1----:R-:W-:Y:S06]  /*7fd0*/  @!P0 BRA `(.L_x_154) ;  /* 0x00000004000c8947 */ /* 0x002fec0003800000 */
.L_x_168:
[----:B------:R-:W1:Y:S01]  /*7fe0*/  SYNCS.PHASECHK.TRANS64.TRYWAIT P0, [R6+URZ], R5 ;  /* 0x00000005060075a7 */ /* 0x000e62000800017f */
[----:B------:R-:W-:-:S05]  /*7ff0*/  VIADD R0, R7, 0x1 ;  /* 0x0000000107007836 */ /* 0x000fca0000000000 */
[----:B------:R-:W-:-:S04]  /*8000*/  ISETP.NE.AND P1, PT, R0, 0x7, PT ;  /* 0x000000070000780c */ /* 0x000fc80003f25270 */
[----:B0-----:R-:W-:Y:S02]  /*8010*/  SEL R4, RZ, 0x1, P1 ;  /* 0x00000001ff047807 */ /* 0x001fe40000800000 */
[----:B------:R-:W-:Y:S02]  /*8020*/  SEL R3, R0, RZ, P1 ;  /* 0x000000ff00037207 */ /* 0x000fe40000800000 */
[----:B------:R-:W-:Y:S01]  /*8030*/  LOP3.LUT R0, R11, R4, RZ, 0x3c, !PT ;  /* 0x000000040b007212 */ /* 0x000fe200078e3cff */
[----:B-1----:R-:W-:Y:S06]  /*8040*/  @!P0 BRA `(.L_x_155) ;  /* 0x0000000400048947 */ /* 0x002fec0003800000 */
.L_x_169:
[----:B------:R-:W-:Y:S01]  /*8050*/  IMAD R3, R3, 0x8, R2 ;  /* 0x0000000803037824 */ /* 0x000fe200078e0202 */
[----:B------:R-:W-:-:S07]  /*8060*/  SHF.L.U32 R0, R0, 0x1f, RZ ;  /* 0x0000001f00007819 */ /* 0x000fce00000006ff */
.L_x_156:
[----:B-1----:R1:W2:Y:S02]  /*8070*/  SYNCS.PHASECHK.TRANS64.TRYWAIT P0, [R3+URZ], R0 ;  /* 0x00000000030075a7 */ /* 0x0022a4000800017f */
[----:B--2---:R-:W-:Y:S05]  /*8080*/  @!P0 NANOSLEEP.SYNCS 0x989680 ;  /* 0x009896800000895d */ /* 0x004fea0003900000 */
[----:B------:R-:W2:Y:S02]  /*8090*/  @!P0 SYNCS.PHASECHK.TRANS64 P0, [R3+URZ], R0 ;  /* 0x00000000030085a7 */ /* 0x000ea4000800007f */
[----:B--2---:R-:W-:Y:S05]  /*80a0*/  @!P0 BRA `(.L_x_156) ;  /* 0xfffffffc00f08947 */ /* 0x004fea000383ffff */
.L_x_148:
[----:B------:R-:W-:Y:S05]  /*80b0*/  BSYNC B0 ;  /* 0x0000000000007941 */ /* 0x000fea0003800000 */
.L_x_147:
[----:B------:R-:W-:Y:S05]  /*80c0*/  EXIT ;  /* 0x000000000000794d */ /* 0x000fea0003800000 */
.L_x_21:
[----:B---3--:R3:W4:Y:S02]  /*80d0*/  SYNCS.PHASECHK.TRANS64.TRYWAIT P1, [R3+URZ], R0 ;  /* 0x00000000030075a7 */ /* 0x008724000802017f */
[----:B----4-:R-:W-:Y:S05]  /*80e0*/  @!P1 NANOSLEEP.SYNCS 0x989680 ;  /* 0x009896800000995d */ /* 0x010fea0003900000 */
[----:B------:R-:W4:Y:S02]  /*80f0*/  @!P1 SYNCS.PHASECHK.TRANS64 P1, [R3+URZ], R0 ;  /* 0x00000000030095a7 */ /* 0x000f24000802007f */
[----:B----4-:R-:W-:Y:S05]  /*8100*/  @!P1 BRA `(.L_x_21) ;  /* 0xfffffffc00f09947 */ /* 0x010fea000383ffff */
[----:B------:R-:W-:Y:S05]  /*8110*/  BRA `(.L_x_20) ;  /* 0xffffff9400047947 */ /* 0x000fea000383ffff */
.L_x_26:
[----:B-1----:R-:W-:-:S04]  /*8120*/  IMAD.U32 R5, RZ, RZ, UR8 ;  /* 0x00000008ff057e24 */ /* 0x002fc8000f8e00ff */
[----:B------:R1:W2:Y:S03]  /*8130*/  SYNCS.PHASECHK.TRANS64.TRYWAIT P1, [R5+URZ], R4 ;  /* 0x00000004050075a7 */ /* 0x0002a6000802017f */
[----:B--2---:R-:W-:Y:S05]  /*8140*/  @!P1 NANOSLEEP.SYNCS 0x989680 ;  /* 0x009896800000995d */ /* 0x004fea0003900000 */
[----:B------:R-:W2:Y:S02]  /*8150*/  @!P1 SYNCS.PHASECHK.TRANS64 P1, [R5+URZ], R4 ;  /* 0x00000004050095a7 */ /* 0x000ea4000802007f */
[----:B--2---:R-:W-:Y:S05]  /*8160*/  @!P1 BRA `(.L_x_26) ;  /* 0xfffffffc00ec9947 */ /* 0x004fea000383ffff */
[----:B------:R-:W-:Y:S05]  /*8170*/  BRA `(.L_x_25) ;  /* 0xffffff9c00c47947 */ /* 0x000fea000383ffff */
.L_x_135:
[----:B------:R-:W-:Y:S01]  /*8180*/  BSSY B1, `(.L_x_157) ;  /* 0x0000006000017945 */ /* 0x000fe20003800000 */
[----:B------:R-:W-:-:S07]  /*8190*/  IMAD.MOV.U32 R15, RZ, RZ, -0x1 ;  /* 0xffffffffff0f7424 */ /* 0x000fce00078e00ff */
[----:B------:R-:W-:Y:S05]  /*81a0*/  WARPSYNC.COLLECTIVE R15, `(.L_x_158) ;  /* 0x000000000f0c7348 */ /* 0x000fea0003c00000 */
[----:B------:R-:W-:Y:S02]  /*81b0*/  ELECT P6, UR62, PT ;  /* 0x00000000003e782f */ /* 0x000fe400038c0000 */
[----:B------:R-:W-:Y:S01]  /*81c0*/  MOV R14, UR62 ;  /* 0x0000003e000e7c02 */ /* 0x000fe20008000f00 */
[----:B------:R-:W-:Y:S10]  /*81d0*/  ENDCOLLECTIVE ;  /* 0x000000000000791b */ /* 0x000ff40003800000 */
.L_x_158:
[----:B------:R-:W-:Y:S05]  /*81e0*/  BSYNC B1 ;  /* 0x0000000000017941 */ /* 0x000fea0003800000 */
.L_x_157:
[----:B------:R-:W-:Y:S05]  /*81f0*/  BRA `(.L_x_159) ;  /* 0xffffffec00c47947 */ /* 0x000fea000383ffff */
.L_x_138:
[----:B0-----:R0:W1:Y:S02]  /*8200*/  SYNCS.PHASECHK.TRANS64.TRYWAIT P0, [R20+URZ+0x38], R7 ;  /* 0x00003807140075a7 */ /* 0x001064000800017f */
[----:B-1----:R-:W-:Y:S05]  /*8210*/  @!P0 NANOSLEEP.SYNCS 0x989680 ;  /* 0x009896800000895d */ /* 0x002fea0003900000 */
[----:B------:R-:W1:Y:S02]  /*8220*/  @!P0 SYNCS.PHASECHK.TRANS64 P0, [R20+URZ+0x38], R7 ;  /* 0x00003807140085a7 */ /* 0x000e64000800007f */
[----:B-1----:R-:W-:Y:S05]  /*8230*/  @!P0 BRA `(.L_x_138) ;  /* 0xfffffffc00f08947 */ /* 0x002fea000383ffff */
[----:B------:R-:W-:Y:S05]  /*8240*/  BRA `(.L_x_160) ;  /* 0xfffffff000007947 */ /* 0x000fea000383ffff */
.L_x_146:
[----:B------:R-:W-:Y:S01]  /*8250*/  BSSY B0, `(.L_x_161) ;  /* 0x0000006000007945 */ /* 0x000fe20003800000 */
[----:B------:R-:W-:-:S07]  /*8260*/  IMAD.MOV.U32 R15, RZ, RZ, -0x1 ;  /* 0xffffffffff0f7424 */ /* 0x000fce00078e00ff */
[----:B------:R-:W-:Y:S05]  /*8270*/  WARPSYNC.COLLECTIVE R15, `(.L_x_162) ;  /* 0x000000000f0c7348 */ /* 0x000fea0003c00000 */
[----:B------:R-:W-:Y:S02]  /*8280*/  ELECT P6, UR62, PT ;  /* 0x00000000003e782f */ /* 0x000fe400038c0000 */
[----:B------:R-:W-:Y:S01]  /*8290*/  MOV R14, UR62 ;  /* 0x0000003e000e7c02 */ /* 0x000fe20008000f00 */
[----:B------:R-:W-:Y:S10]  /*82a0*/  ENDCOLLECTIVE ;  /* 0x000000000000791b */ /* 0x000ff40003800000 */
.L_x_162:
[----:B------:R-:W-:Y:S05]  /*82b0*/  BSYNC B0 ;  /* 0x0000000000007941 */ /* 0x000fea0003800000 */
.L_x_161:
[----:B------:R-:W-:Y:S05]  /*82c0*/  BRA `(.L_x_163) ;  /* 0xfffffff800607947 */ /* 0x000fea000383ffff */
.L_x_150:
[----:B0-----:R0:W1:Y:S02]  /*82d0*/  SYNCS.PHASECHK.TRANS64.TRYWAIT P0, [R7+URZ], R4 ;  /* 0x00000004070075a7 */ /* 0x001064000800017f */
[----:B-1----:R-:W-:Y:S05]  /*82e0*/  @!P0 NANOSLEEP.SYNCS 0x989680 ;  /* 0x009896800000895d */ /* 0x002fea0003900000 */
[----:B------:R-:W1:Y:S02]  /*82f0*/  @!P0 SYNCS.PHASECHK.TRANS64 P0, [R7+URZ], R4 ;  /* 0x00000004070085a7 */ /* 0x000e64000800007f */
[----:B-1----:R-:W-:Y:S05]  /*8300*/  @!P0 BRA `(.L_x_150) ;  /* 0xfffffffc00f08947 */ /* 0x002fea000383ffff */
[----:B------:R-:W-:Y:S05]  /*8310*/  BRA `(.L_x_164) ;  /* 0xfffffff800a07947 */ /* 0x000fea000383ffff */
.L_x_151:
[----:B0-----:R0:W1:Y:S02]  /*8320*/  SYNCS.PHASECHK.TRANS64.TRYWAIT P0, [R8+URZ], R5 ;  /* 0x00000005080075a7 */ /* 0x001064000800017f */
[----:B-1----:R-:W-:Y:S05]  /*8330*/  @!P0 NANOSLEEP.SYNCS 0x989680 ;  /* 0x009896800000895d */ /* 0x002fea0003900000 */
[----:B------:R-:W1:Y:S02]  /*8340*/  @!P0 SYNCS.PHASECHK.TRANS64 P0, [R8+URZ], R5 ;  /* 0x00000005080085a7 */ /* 0x000e64000800007f */
[----:B-1----:R-:W-:Y:S05]  /*8350*/  @!P0 BRA `(.L_x_151) ;  /* 0xfffffffc00f08947 */ /* 0x002fea000383ffff */
[----:B------:R-:W-:Y:S05]  /*8360*/  BRA `(.L_x_165) ;  /* 0xfffffff800b07947 */ /* 0x000fea000383ffff */
.L_x_152:
[----:B0-----:R0:W1:Y:S02]  /*8370*/  SYNCS.PHASECHK.TRANS64.TRYWAIT P0, [R9+URZ], R4 ;  /* 0x00000004090075a7 */ /* 0x001064000800017f */
[----:B-1----:R-:W-:Y:S05]  /*8380*/  @!P0 NANOSLEEP.SYNCS 0x989680 ;  /* 0x009896800000895d */ /* 0x002fea0003900000 */
[----:B------:R-:W1:Y:S02]  /*8390*/  @!P0 SYNCS.PHASECHK.TRANS64 P0, [R9+URZ], R4 ;  /* 0x00000004090085a7 */ /* 0x000e64000800007f */
[----:B-1----:R-:W-:Y:S05]  /*83a0*/  @!P0 BRA `(.L_x_152) ;  /* 0xfffffffc00f08947 */ /* 0x002fea000383ffff */
[----:B------:R-:W-:Y:S05]  /*83b0*/  BRA `(.L_x_166) ;  /* 0xfffffff800c07947 */ /* 0x000fea000383ffff */
.L_x_153:
[----:B0-----:R0:W1:Y:S02]  /*83c0*/  SYNCS.PHASECHK.TRANS64.TRYWAIT P0, [R8+URZ], R5 ;  /* 0x00000005080075a7 */ /* 0x001064000800017f */
[----:B-1----:R-:W-:Y:S05]  /*83d0*/  @!P0 NANOSLEEP.SYNCS 0x989680 ;  /* 0x009896800000895d */ /* 0x002fea0003900000 */
[----:B------:R-:W1:Y:S02]  /*83e0*/  @!P0 SYNCS.PHASECHK.TRANS64 P0, [R8+URZ], R5 ;  /* 0x00000005080085a7 */ /* 0x000e64000800007f */
[----:B-1----:R-:W-:Y:S05]  /*83f0*/  @!P0 BRA `(.L_x_153) ;  /* 0xfffffffc00f08947 */ /* 0x002fea000383ffff */
[----:B------:R-:W-:Y:S05]  /*8400*/  BRA `(.L_x_167) ;  /* 0xfffffff800d07947 */ /* 0x000fea000383ffff */
.L_x_154:
[----:B0-----:R0:W1:Y:S02]  /*8410*/  SYNCS.PHASECHK.TRANS64.TRYWAIT P0, [R9+URZ], R4 ;  /* 0x00000004090075a7 */ /* 0x001064000800017f */
[----:B-1----:R-:W-:Y:S05]  /*8420*/  @!P0 NANOSLEEP.SYNCS 0x989680 ;  /* 0x009896800000895d */ /* 0x002fea0003900000 */
[----:B------:R-:W1:Y:S02]  /*8430*/  @!P0 SYNCS.PHASECHK.TRANS64 P0, [R9+URZ], R4 ;  /* 0x00000004090085a7 */ /* 0x000e64000800007f */
[----:B-1----:R-:W-:Y:S05]  /*8440*/  @!P0 BRA `(.L_x_154) ;  /* 0xfffffffc00f08947 */ /* 0x002fea000383ffff */
[----:B------:R-:W-:Y:S05]  /*8450*/  BRA `(.L_x_168) ;  /* 0xfffffff800e07947 */ /* 0x000fea000383ffff */
.L_x_155:
[----:B0-----:R0:W1:Y:S02]  /*8460*/  SYNCS.PHASECHK.TRANS64.TRYWAIT P0, [R6+URZ], R5 ;  /* 0x00000005060075a7 */ /* 0x001064000800017f */
[----:B-1----:R-:W-:Y:S05]  /*8470*/  @!P0 NANOSLEEP.SYNCS 0x989680 ;  /* 0x009896800000895d */ /* 0x002fea0003900000 */
[----:B------:R-:W1:Y:S02]  /*8480*/  @!P0 SYNCS.PHASECHK.TRANS64 P0, [R6+URZ], R5 ;  /* 0x00000005060085a7 */ /* 0x000e64000800007f */
[----:B-1----:R-:W-:Y:S05]  /*8490*/  @!P0 BRA `(.L_x_155) ;  /* 0xfffffffc00f08947 */ /* 0x002fea000383ffff */
[----:B------:R-:W-:Y:S05]  /*84a0*/  BRA `(.L_x_169) ;  /* 0xfffffff800e87947 */ /* 0x000fea000383ffff */
.L_x_170:
[----:B------:R-:W-:-:S00]  /*84b0*/  BRA `(.L_x_170) ;  /* 0xfffffffc00fc7947 */ /* 0x000fc0000383ffff */
[----:B------:R-:W-:-:S00]  /*84c0*/  NOP ;  /* 0x0000000000007918 */ /* 0x000fc00000000000 */
        /* <DEDUP_REMOVED lines=11> */
.L_x_171:


//--------------------- .nv.global.init           --------------------------
	.section	.nv.global.init,"aw",@progbits
.nv.global.init:
	.type		$str$22,@object
	.size		$str$22,($str$23 - $str$22)
$str$22:
        /*0000*/ 	.byte	0x6b, 0x5f, 0x74, 0x69, 0x6c, 0x65, 0x5f, 0x63, 0x6f, 0x75, 0x6e, 0x74, 0x20, 0x3e, 0x3d, 0x20
        /*0010*/ 	.byte	0x31, 0x00
	.type		$str$23,@object
	.size		$str$23,(__unnamed_1 - $str$23)
$str$23:
        /*0012*/ 	.byte	0x2f, 0x74, 0x6d, 0x70, 0x2f, 0x63, 0x75, 0x74, 0x6c, 0x61, 0x73, 0x73, 0x5f, 0x73, 0x77, 0x65
        /*0022*/ 	.byte	0x65, 0x70, 0x5f, 0x73, 0x72, 0x63, 0x2f, 0x69, 0x6e, 0x63, 0x6c, 0x75, 0x64, 0x65, 0x2f, 0x63
        /*0032*/ 	.byte	0x75, 0x74, 0x6c, 0x61, 0x73, 0x73, 0x2f, 0x67, 0x65, 0x6d, 0x6d, 0x2f, 0x63, 0x6f, 0x6c, 0x6c
        /*0042*/ 	.byte	0x65, 0x63, 0x74, 0x69, 0x76, 0x65, 0x2f, 0x73, 0x6d, 0x39, 0x30, 0x5f, 0x6d, 0x6d, 0x61, 0x5f
        /*0052*/ 	.byte	0x74, 0x6d, 0x61, 0x5f, 0x67, 0x6d, 0x6d, 0x61, 0x5f, 0x73, 0x73, 0x5f, 0x77, 0x61, 0x72, 0x70
        /*0062*/ 	.byte	0x73, 0x70, 0x65, 0x63, 0x69, 0x61, 0x6c, 0x69, 0x7a, 0x65, 0x64, 0x2e, 0x68, 0x70, 0x70, 0x00
	.type		__unnamed_1,@object
	.size		__unnamed_1,(.L_0 - __unnamed_1)
__unnamed_1:
        /*0072*/ 	.byte	0x76, 0x6f, 0x69, 0x64, 0x20, 0x63, 0x75, 0x74, 0x6c, 0x61, 0x73, 0x73, 0x3a, 0x3a, 0x67, 0x65
        /* <DEDUP_REMOVED lines=180> */
        /*0bc2*/ 	.byte	0x79, 0x5d, 0x00
.L_0:


//--------------------- .nv.shared._ZN7cutlass13device_kernelINS_4gemm6kernel13GemmUniversalIN4cute5tupleIJiiiiEEENS1_10collective13CollectiveMmaINS1_34MainloopSm90TmaGmmaWarpSpecializedILi7ENS5_IJNS4_1CILi2EEENSA_ILi1EEESC_EEENS1_35KernelTmaWarpSpecializedCooperativeEEENS5_IJNSA_ILi192EEENSA_ILi48EEENSA_ILi64EEEEEENS_6half_tENS5_IJlSC_lEEESK_SL_NS4_8TiledMMAINS4_8MMA_AtomIJNS4_4SM904GMMA25MMA_64x16x16_F32F16F16_SSILNSP_5MajorE0ELSR_0ELNSP_7ScaleInE1ELSS_1EEEEEENS4_6LayoutISD_NS5_IJSC_NSA_ILi0EEESW_EEEEENS5_IJNS4_10UnderscoreESZ_SZ_EEEEENS4_13SM90_TMA_LOADENS4_14ComposedLayoutINS4_7SwizzleILi3ELi4ELi3EEENS4_18smem_ptr_flag_bitsILi16EEENSV_INS5_IJNSA_ILi8EEESI_EEENS5_IJSI_SC_EEEEEEEvNS4_8identityENS4_23SM90_TMA_LOAD_MULTICASTES1C_vS1D_EENS_8epilogue10collective6detail29Sm90TmaWarpSpecializedAdapterINS1H_15DefaultEpilogueISK_SL_SL_NS1G_6thread17LinearCombinationISK_Li1EffLNS1L_9ScaleType4KindE0ELNS_15FloatRoundStyleE2ESK_EENS1_15EpilogueDefaultEEEEEvvEEEEvNT_6ParamsE --------------------------
	.section	.nv.shared._ZN7cutlass13device_kernelINS_4gemm6kernel13GemmUniversalIN4cute5tupleIJiiiiEEENS1_10collective13CollectiveMmaINS1_34MainloopSm90TmaGmmaWarpSpecializedILi7ENS5_IJNS4_1CILi2EEENSA_ILi1EEESC_EEENS1_35KernelTmaWarpSpecializedCooperativeEEENS5_IJNSA_ILi192EEENSA_ILi48EEENSA_ILi64EEEEEENS_6half_tENS5_IJlSC_lEEESK_SL_NS4_8TiledMMAINS4_8MMA_AtomIJNS4_4SM904GMMA25MMA_64x16x16_F32F16F16_SSILNSP_5MajorE0ELSR_0ELNSP_7ScaleInE1ELSS_1EEEEEENS4_6LayoutISD_NS5_IJSC_NSA_ILi0EEESW_EEEEENS5_IJNS4_10UnderscoreESZ_SZ_EEEEENS4_13SM90_TMA_LOADENS4_14ComposedLayoutINS4_7SwizzleILi3ELi4ELi3EEENS4_18smem_ptr_flag_bitsILi16EEENSV_INS5_IJNSA_ILi8EEESI_EEENS5_IJSI_SC_EEEEEEEvNS4_8identityENS4_23SM90_TMA_LOAD_MULTICASTES1C_vS1D_EENS_8epilogue10collective6detail29Sm90TmaWarpSpecializedAdapterINS1H_15DefaultEpilogueISK_SL_SL_NS1G_6thread17LinearCombinationISK_Li1EffLNS1L_9ScaleType4KindE0ELNS_15FloatRoundStyleE2ESK_EENS1_15EpilogueDefaultEEEEEvvEEEEvNT_6ParamsE,"aw",@nobits
	.sectionflags	@""
	.align	16
	.zero		1024


//--------------------- .nv.shared.reserved.0     --------------------------
	.section	.nv.shared.reserved.0,"aw",@nobits
	.weak		__nv_reservedSMEM_offset_0_alias
	.size		__nv_reservedSMEM_offset_0_alias, 0, 0
	.other		__nv_reservedSMEM_offset_0_alias,@"STO_CUDA_RESERVED_SHARED STV_DEFAULT"
__nv_reservedSMEM_offset_0_alias:
	.zero		0


//--------------------- .nv.global                --------------------------
	.section	.nv.global,"aw",@nobits
.nv.global:
	.type		_ZN40_INTERNAL_1ec2d94a_4_k_cu_39f64422_106834cute1_E,@object
	.size		_ZN40_INTERNAL_1ec2d94a_4_k_cu_39f64422_106834cute1_E,(_ZN40_INTERNAL_1ec2d94a_4_k_cu_39f64422_106834cuda3std3__45__cpo6cbeginE - _ZN40_INTERNAL_1ec2d94a_4_k_cu_39f64422_106834cute1_E)
_ZN40_INTERNAL_1ec2d94a_4_k_cu_39f64422_106834cute1_E:
	.zero		1
	.type		_ZN40_INTERNAL_1ec2d94a_4_k_cu_39f64422_106834cuda3std3__45__cpo6cbeginE,@object
	.size		_ZN40_INTERNAL_1ec2d94a_4_k_cu_39f64422_106834cuda3std3__45__cpo6cbeginE,(_ZN40_INTERNAL_1ec2d94a_4_k_cu_39f64422_106834cuda3std3__48in_placeE - _ZN40_INTERNAL_1ec2d94a_4_k_cu_39f64422_106834cuda3std3__45__cpo6cbeginE)
_ZN40_INTERNAL_1ec2d94a_4_k_cu_39f64422_106834cuda3std3__45__cpo6cbeginE:
	.zero		1
	.type		_ZN40_INTERNAL_1ec2d94a_4_k_cu_39f64422_106834cuda3std3__48in_placeE,@object
	.size		_ZN40_INTERNAL_1ec2d94a_4_k_cu_39f64422_106834cuda3std3__48in_placeE,(_ZN40_INTERNAL_1ec2d94a_4_k_cu_39f64422_106834cuda3std6ranges3__45__cpo9iter_moveE - _ZN40_INTERNAL_1ec2d94a_4_k_cu_39f64422_106834cuda3std3__48in_placeE)
_ZN40_INTERNAL_1ec2d94a_4_k_cu_39f64422_106834cuda3std3__48in_placeE:
	.zero		1
	.type		_ZN40_INTERNAL_1ec2d94a_4_k_cu_39f64422_106834cuda3std6ranges3__45__cpo9iter_moveE,@object
	.size		_ZN40_INTERNAL_1ec2d94a_4_k_cu_39f64422_106834cuda3std6ranges3__45__cpo9iter_moveE,(_ZN40_INTERNAL_1ec2d94a_4_k_cu_39f64422_106834cuda3std3__45__cpo5beginE - _ZN40_INTERNAL_1ec2d94a_4_k_cu_39f64422_106834cuda3std6ranges3__45__cpo9iter_moveE)
_ZN40_INTERNAL_1ec2d94a_4_k_cu_39f64422_106834cuda3std6ranges3__45__cpo9iter_moveE:
	.zero		1
	.type		_ZN40_INTERNAL_1ec2d94a_4_k_cu_39f64422_106834cuda3std3__45__cpo5beginE,@object
	.size		_ZN40_INTERNAL_1ec2d94a_4_k_cu_39f64422_106834cuda3std3__45__cpo5beginE,(_ZN40_INTERNAL_1ec2d94a_4_k_cu_39f64422_106834cuda3std3__442_GLOBAL__N__1ec2d94a_4_k_cu_39f64422_106836ignoreE - _ZN40_INTERNAL_1ec2d94a_4_k_cu_39f64422_106834cuda3std3__45__cpo5beginE)
_ZN40_INTERNAL_1ec2d94a_4_k_cu_39f64422_106834cuda3std3__45__cpo5beginE:
	.zero		1
	.type		_ZN40_INTERNAL_1ec2d94a_4_k_cu_39f64422_106834cuda3std3__442_GLOBAL__N__1ec2d94a_4_k_cu_39f64422_106836ignoreE,@object
	.size		_ZN40_INTERNAL_1ec2d94a_4_k_cu_39f64422_106834cuda3std3__442_GLOBAL__N__1ec2d94a_4_k_cu_39f64422_106836ignoreE,(_ZN40_INTERNAL_1ec2d94a_4_k_cu_39f64422_106834cute7productE - _ZN40_INTERNAL_1ec2d94a_4_k_cu_39f64422_106834cuda3std3__442_GLOBAL__N__1ec2d94a_4_k_cu_39f64422_106836ignoreE)
_ZN40_INTERNAL_1ec2d94a_4_k_cu_39f64422_106834cuda3std3__442_GLOBAL__N__1ec2d94a_4_k_cu_39f64422_106836ignoreE:
	.zero		1
	.type		_ZN40_INTERNAL_1ec2d94a_4_k_cu_39f64422_106834cute7productE,@object
	.size		_ZN40_INTERNAL_1ec2d94a_4_k_cu_39f64422_106834cute7productE,(_ZN40_INTERNAL_1ec2d94a_4_k_cu_39f64422_106834cuda3std3__45__cpo3endE - _ZN40_INTERNAL_1ec2d94a_4_k_cu_39f64422_106834cute7productE)
_ZN40_INTERNAL_1ec2d94a_4_k_cu_39f64422_106834cute7productE:
	.zero		1
	.type		_ZN40_INTERNAL_1ec2d94a_4_k_cu_39f64422_106834cuda3std3__45__cpo3endE,@object
	.size		_ZN40_INTERNAL_1ec2d94a_4_k_cu_39f64422_106834cuda3std3__45__cpo3endE,(_ZN40_INTERNAL_1ec2d94a_4_k_cu_39f64422_106834cuda3std3__419piecewise_constructE - _ZN40_INTERNAL_1ec2d94a_4_k_cu_39f64422_106834cuda3std3__45__cpo3endE)
_ZN40_INTERNAL_1ec2d94a_4_k_cu_39f64422_106834cuda3std3__45__cpo3endE:
	.zero		1
	.type		_ZN40_INTERNAL_1ec2d94a_4_k_cu_39f64422_106834cuda3std3__419piecewise_constructE,@object
	.size		_ZN40_INTERNAL_1ec2d94a_4_k_cu_39f64422_106834cuda3std3__419piecewise_constructE,(_ZN40_INTERNAL_1ec2d94a_4_k_cu_39f64422_106834cuda3std3__45__cpo4cendE - _ZN40_INTERNAL_1ec2d94a_4_k_cu_39f64422_106834cuda3std3__419piecewise_constructE)
_ZN40_INTERNAL_1ec2d94a_4_k_cu_39f64422_106834cuda3std3__419piecewise_constructE:
	.zero		1
	.type		_ZN40_INTERNAL_1ec2d94a_4_k_cu_39f64422_106834cuda3std3__45__cpo4cendE,@object
	.size		_ZN40_INTERNAL_1ec2d94a_4_k_cu_39f64422_106834cuda3std3__45__cpo4cendE,(_ZN40_INTERNAL_1ec2d94a_4_k_cu_39f64422_106834cuda3std6ranges3__45__cpo4swapE - _ZN40_INTERNAL_1ec2d94a_4_k_cu_39f64422_106834cuda3std3__45__cpo4cendE)
_ZN40_INTERNAL_1ec2d94a_4_k_cu_39f64422_106834cuda3std3__45__cpo4cendE:
	.zero		1
	.type		_ZN40_INTERNAL_1ec2d94a_4_k_cu_39f64422_106834cuda3std6ranges3__45__cpo4swapE,@object
	.size		_ZN40_INTERNAL_1ec2d94a_4_k_cu_39f64422_106834cuda3std6ranges3__45__cpo4swapE,(.L_8 - _ZN40_INTERNAL_1ec2d94a_4_k_cu_39f64422_106834cuda3std6ranges3__45__cpo4swapE)
_ZN40_INTERNAL_1ec2d94a_4_k_cu_39f64422_106834cuda3std6ranges3__45__cpo4swapE:
	.zero		1
.L_8:


//--------------------- .nv.constant0._ZN7cutlass13device_kernelINS_4gemm6kernel13GemmUniversalIN4cute5tupleIJiiiiEEENS1_10collective13CollectiveMmaINS1_34MainloopSm90TmaGmmaWarpSpecializedILi7ENS5_IJNS4_1CILi2EEENSA_ILi1EEESC_EEENS1_35KernelTmaWarpSpecializedCooperativeEEENS5_IJNSA_ILi192EEENSA_ILi48EEENSA_ILi64EEEEEENS_6half_tENS5_IJlSC_lEEESK_SL_NS4_8TiledMMAINS4_8MMA_AtomIJNS4_4SM904GMMA25MMA_64x16x16_F32F16F16_SSILNSP_5MajorE0ELSR_0ELNSP_7ScaleInE1ELSS_1EEEEEENS4_6LayoutISD_NS5_IJSC_NSA_ILi0EEESW_EEEEENS5_IJNS4_10UnderscoreESZ_SZ_EEEEENS4_13SM90_TMA_LOADENS4_14ComposedLayoutINS4_7SwizzleILi3ELi4ELi3EEENS4_18smem_ptr_flag_bitsILi16EEENSV_INS5_IJNSA_ILi8EEESI_EEENS5_IJSI_SC_EEEEEEEvNS4_8identityENS4_23SM90_TMA_LOAD_MULTICASTES1C_vS1D_EENS_8epilogue10collective6detail29Sm90TmaWarpSpecializedAdapterINS1H_15DefaultEpilogueISK_SL_SL_NS1G_6thread17LinearCombinationISK_Li1EffLNS1L_9ScaleType4KindE0ELNS_15FloatRoundStyleE2ESK_EENS1_15EpilogueDefaultEEEEEvvEEEEvNT_6ParamsE --------------------------
	.section	.nv.constant0._ZN7cutlass13device_kernelINS_4gemm6kernel13GemmUniversalIN4cute5tupleIJiiiiEEENS1_10collective13CollectiveMmaINS1_34MainloopSm90TmaGmmaWarpSpecializedILi7ENS5_IJNS4_1CILi2EEENSA_ILi1EEESC_EEENS1_35KernelTmaWarpSpecializedCooperativeEEENS5_IJNSA_ILi192EEENSA_ILi48EEENSA_ILi64EEEEEENS_6half_tENS5_IJlSC_lEEESK_SL_NS4_8TiledMMAINS4_8MMA_AtomIJNS4_4SM904GMMA25MMA_64x16x16_F32F16F16_SSILNSP_5MajorE0ELSR_0ELNSP_7ScaleInE1ELSS_1EEEEEENS4_6LayoutISD_NS5_IJSC_NSA_ILi0EEESW_EEEEENS5_IJNS4_10UnderscoreESZ_SZ_EEEEENS4_13SM90_TMA_LOADENS4_14ComposedLayoutINS4_7SwizzleILi3ELi4ELi3EEENS4_18smem_ptr_flag_bitsILi16EEENSV_INS5_IJNSA_ILi8EEESI_EEENS5_IJSI_SC_EEEEEEEvNS4_8identityENS4_23SM90_TMA_LOAD_MULTICASTES1C_vS1D_EENS_8epilogue10collective6detail29Sm90TmaWarpSpecializedAdapterINS1H_15DefaultEpilogueISK_SL_SL_NS1G_6thread17LinearCombinationISK_Li1EffLNS1L_9ScaleType4KindE0ELNS_15FloatRoundStyleE2ESK_EENS1_15EpilogueDefaultEEEEEvvEEEEvNT_6ParamsE,"a",@progbits
	.sectionflags	@""
	.align	4
.nv.constant0._ZN7cutlass13device_kernelINS_4gemm6kernel13GemmUniversalIN4cute5tupleIJiiiiEEENS1_10collective13CollectiveMmaINS1_34MainloopSm90TmaGmmaWarpSpecializedILi7ENS5_IJNS4_1CILi2EEENSA_ILi1EEESC_EEENS1_35KernelTmaWarpSpecializedCooperativeEEENS5_IJNSA_ILi192EEENSA_ILi48EEENSA_ILi64EEEEEENS_6half_tENS5_IJlSC_lEEESK_SL_NS4_8TiledMMAINS4_8MMA_AtomIJNS4_4SM904GMMA25MMA_64x16x16_F32F16F16_SSILNSP_5MajorE0ELSR_0ELNSP_7ScaleInE1ELSS_1EEEEEENS4_6LayoutISD_NS5_IJSC_NSA_ILi0EEESW_EEEEENS5_IJNS4_10UnderscoreESZ_SZ_EEEEENS4_13SM90_TMA_LOADENS4_14ComposedLayoutINS4_7SwizzleILi3ELi4ELi3EEENS4_18smem_ptr_flag_bitsILi16EEENSV_INS5_IJNSA_ILi8EEESI_EEENS5_IJSI_SC_EEEEEEEvNS4_8identityENS4_23SM90_TMA_LOAD_MULTICASTES1C_vS1D_EENS_8epilogue10collective6detail29Sm90TmaWarpSpecializedAdapterINS1H_15DefaultEpilogueISK_SL_SL_NS1G_6thread17LinearCombinationISK_Li1EffLNS1L_9ScaleType4KindE0ELNS_15FloatRoundStyleE2ESK_EENS1_15EpilogueDefaultEEEEEvvEEEEvNT_6ParamsE:
	.zero		1664


//--------------------- SYMBOLS --------------------------

	.type		.nv.reservedSmem.offset0,@object
	.size		.nv.reservedSmem.offset0,0x4
	.type		__assertfail,@function
